// auto-generated by cutlass_sweep.gemm — config: {"arch": "sm_90", "cluster_m": 1, "cluster_n": 1, "dtype": "e4m3", "dtype_b": "e4m3", "layout": "nt", "stages": 0, "tile_k": 64, "tile_m": 128, "tile_n": 128}
#include "cutlass/cutlass.h"
#include "cutlass/gemm/collective/collective_builder.hpp"
#include "cutlass/gemm/device/gemm_universal_adapter.h"
#include "cutlass/gemm/kernel/gemm_universal.hpp"
#include "cutlass/epilogue/collective/collective_builder.hpp"

using ElemA = cutlass::float_e4m3_t;
using ElemB = cutlass::float_e4m3_t;
using ElemCD = cutlass::float_e4m3_t;
using Acc  = float;
using TileShape    = cute::Shape<cute::_128, cute::_128, cute::_64>;
using ClusterShape = cute::Shape<cute::_1, cute::_1, cute::_1>;

using CollectiveEpilogue = typename cutlass::epilogue::collective::CollectiveBuilder<
    cutlass::arch::Sm90, cutlass::arch::OpClassTensorOp,
    TileShape, ClusterShape,
    cutlass::epilogue::collective::EpilogueTileAuto,
    Acc, Acc,
    ElemCD, cutlass::layout::RowMajor, 128 / cutlass::sizeof_bits<ElemCD>::value,
    ElemCD, cutlass::layout::RowMajor, 128 / cutlass::sizeof_bits<ElemCD>::value,
    cutlass::epilogue::collective::EpilogueScheduleAuto
  >::CollectiveOp;

using CollectiveMainloop = typename cutlass::gemm::collective::CollectiveBuilder<
    cutlass::arch::Sm90, cutlass::arch::OpClassTensorOp,
    ElemA, cutlass::layout::RowMajor, 128 / cutlass::sizeof_bits<ElemA>::value,
    ElemB, cutlass::layout::ColumnMajor, 128 / cutlass::sizeof_bits<ElemB>::value,
    Acc,
    TileShape, ClusterShape,
    cutlass::gemm::collective::StageCountAutoCarveout<static_cast<int>(sizeof(typename CollectiveEpilogue::SharedStorage))>,
    cutlass::gemm::collective::KernelScheduleAuto
  >::CollectiveOp;

using GemmKernel = cutlass::gemm::kernel::GemmUniversal<
    cute::Shape<int,int,int,int>,
    CollectiveMainloop,
    CollectiveEpilogue
>;
using Gemm = cutlass::gemm::device::GemmUniversalAdapter<GemmKernel>;

// Force the device kernel symbol into the cubin without needing a host main.
auto* _anchor = &cutlass::device_kernel<GemmKernel>;


// ===== COMPILED SASS (sm_90a) =====

	.target	sm_90a

	.elftype	@"ET_EXEC"


//--------------------- .note.nv.tkinfo           --------------------------
	.section	.note.nv.tkinfo,"",@"SHT_NOTE"
	.sectionflags	@"SHF_NOTE_NV_TKINFO"
	.tkinfo
        /*0018*/ 	.word	0x00000002
        /*0030*/ 	.string	""
        /*0030*/ 	.string	"ptxas"
        /*0030*/ 	.string	"Cuda compilation tools, release 13.0, V13.0.88"
        /*0030*/ 	.string	"Build cuda_13.0.r13.0/compiler.36424714_0"
        /*0030*/ 	.string	"-arch sm_90a -m 64 "



//--------------------- .note.nv.cuinfo           --------------------------
	.section	.note.nv.cuinfo,"",@"SHT_NOTE"
	.sectionflags	@"SHF_NOTE_NV_CUINFO"
        /*0018*/ 	.short	0x0002
        /*001a*/ 	.short	0x005a
        /*001c*/ 	.short	0x0082
	.zero		2


//--------------------- .nv.info                  --------------------------
	.section	.nv.info,"",@"SHT_CUDA_INFO"
	.align	4


	//----- nvinfo : EIATTR_REGCOUNT
	.align		4
        /*0000*/ 	.byte	0x04, 0x2f
        /*0002*/ 	.short	(.L_12 - .L_11)
	.align		4
.L_11:
        /*0004*/ 	.word	index@(_ZN7cutlass13device_kernelINS_4gemm6kernel13GemmUniversalIN4cute5tupleIJiiiiEEENS1_10collective13CollectiveMmaINS1_37MainloopSm90TmaGmmaWarpSpecializedFP8ILi14ENS5_IJNS4_1CILi1EEESB_SB_EEENS1_35KernelTmaWarpSpecializedCooperativeEEENS5_IJNSA_ILi128EEESF_NSA_ILi64EEEEEENS_12float_e4m3_tENS5_IJlSB_lEEESI_SJ_NS4_8TiledMMAINS4_8MMA_AtomIJNS4_4SM904GMMA31MMA_64x128x32_F32E4M3E4M3_SS_TNILNSN_7ScaleInE1ELSP_1EEEEEENS4_6LayoutINS5_IJNSA_ILi2EEESB_SB_EEENS5_IJSB_NSA_ILi0EEESV_EEEEENS5_IJNS4_10UnderscoreESY_SY_EEEEENS4_13SM90_TMA_LOADENS4_14ComposedLayoutINS4_7SwizzleILi2ELi4ELi3EEENS4_18smem_ptr_flag_bitsILi8EEENSS_INS5_IJNSA_ILi8EEESG_EEENS5_IJSG_SB_EEEEEEEvNS4_8identityES11_S1B_vS1C_EENS_8epilogue10collective6detail29Sm90TmaWarpSpecializedAdapterINS1F_15DefaultEpilogueISI_SJ_SJ_NS1E_6thread17LinearCombinationISI_Li1EffLNS1J_9ScaleType4KindE0ELNS_15FloatRoundStyleE2ESI_EENS1_15EpilogueDefaultEEEEEvvEEEEvNT_6ParamsE)
        /*0008*/ 	.word	0x000000a8


	//----- nvinfo : EIATTR_FRAME_SIZE
	.align		4
.L_12:
        /*000c*/ 	.byte	0x04, 0x11
        /*000e*/ 	.short	(.L_14 - .L_13)
	.align		4
.L_13:
        /*0010*/ 	.word	index@(_ZN7cutlass13device_kernelINS_4gemm6kernel13GemmUniversalIN4cute5tupleIJiiiiEEENS1_10collective13CollectiveMmaINS1_37MainloopSm90TmaGmmaWarpSpecializedFP8ILi14ENS5_IJNS4_1CILi1EEESB_SB_EEENS1_35KernelTmaWarpSpecializedCooperativeEEENS5_IJNSA_ILi128EEESF_NSA_ILi64EEEEEENS_12float_e4m3_tENS5_IJlSB_lEEESI_SJ_NS4_8TiledMMAINS4_8MMA_AtomIJNS4_4SM904GMMA31MMA_64x128x32_F32E4M3E4M3_SS_TNILNSN_7ScaleInE1ELSP_1EEEEEENS4_6LayoutINS5_IJNSA_ILi2EEESB_SB_EEENS5_IJSB_NSA_ILi0EEESV_EEEEENS5_IJNS4_10UnderscoreESY_SY_EEEEENS4_13SM90_TMA_LOADENS4_14ComposedLayoutINS4_7SwizzleILi2ELi4ELi3EEENS4_18smem_ptr_flag_bitsILi8EEENSS_INS5_IJNSA_ILi8EEESG_EEENS5_IJSG_SB_EEEEEEEvNS4_8identityES11_S1B_vS1C_EENS_8epilogue10collective6detail29Sm90TmaWarpSpecializedAdapterINS1F_15DefaultEpilogueISI_SJ_SJ_NS1E_6thread17LinearCombinationISI_Li1EffLNS1J_9ScaleType4KindE0ELNS_15FloatRoundStyleE2ESI_EENS1_15EpilogueDefaultEEEEEvvEEEEvNT_6ParamsE)
        /*0014*/ 	.word	0x00000000


	//----- nvinfo : EIATTR_MIN_STACK_SIZE
	.align		4
.L_14:
        /*0018*/ 	.byte	0x04, 0x12
        /*001a*/ 	.short	(.L_16 - .L_15)
	.align		4
.L_15:
        /*001c*/ 	.word	index@(_ZN7cutlass13device_kernelINS_4gemm6kernel13GemmUniversalIN4cute5tupleIJiiiiEEENS1_10collective13CollectiveMmaINS1_37MainloopSm90TmaGmmaWarpSpecializedFP8ILi14ENS5_IJNS4_1CILi1EEESB_SB_EEENS1_35KernelTmaWarpSpecializedCooperativeEEENS5_IJNSA_ILi128EEESF_NSA_ILi64EEEEEENS_12float_e4m3_tENS5_IJlSB_lEEESI_SJ_NS4_8TiledMMAINS4_8MMA_AtomIJNS4_4SM904GMMA31MMA_64x128x32_F32E4M3E4M3_SS_TNILNSN_7ScaleInE1ELSP_1EEEEEENS4_6LayoutINS5_IJNSA_ILi2EEESB_SB_EEENS5_IJSB_NSA_ILi0EEESV_EEEEENS5_IJNS4_10UnderscoreESY_SY_EEEEENS4_13SM90_TMA_LOADENS4_14ComposedLayoutINS4_7SwizzleILi2ELi4ELi3EEENS4_18smem_ptr_flag_bitsILi8EEENSS_INS5_IJNSA_ILi8EEESG_EEENS5_IJSG_SB_EEEEEEEvNS4_8identityES11_S1B_vS1C_EENS_8epilogue10collective6detail29Sm90TmaWarpSpecializedAdapterINS1F_15DefaultEpilogueISI_SJ_SJ_NS1E_6thread17LinearCombinationISI_Li1EffLNS1J_9ScaleType4KindE0ELNS_15FloatRoundStyleE2ESI_EENS1_15EpilogueDefaultEEEEEvvEEEEvNT_6ParamsE)
        /*0020*/ 	.word	0x00000000
.L_16:


//--------------------- .nv.compat                --------------------------
	.section	.nv.compat,"",@"SHT_CUDA_COMPAT_INFO"
	.align	4
        /*0000*/ 	.byte	0x02, 0x09, 0x01, 0x00, 0x02, 0x02, 0x04, 0x00, 0x02, 0x05, 0x05, 0x00, 0x03, 0x07, 0x01, 0x01
        /*0010*/ 	.byte	0x02, 0x03, 0x01, 0x00, 0x02, 0x06, 0x01, 0x00, 0x04, 0x0b, 0x08, 0x00, 0x00, 0x00, 0x00, 0x00
        /*0020*/ 	.byte	0x00, 0x00, 0x00, 0x00


//--------------------- .nv.info._ZN7cutlass13device_kernelINS_4gemm6kernel13GemmUniversalIN4cute5tupleIJiiiiEEENS1_10collective13CollectiveMmaINS1_37MainloopSm90TmaGmmaWarpSpecializedFP8ILi14ENS5_IJNS4_1CILi1EEESB_SB_EEENS1_35KernelTmaWarpSpecializedCooperativeEEENS5_IJNSA_ILi128EEESF_NSA_ILi64EEEEEENS_12float_e4m3_tENS5_IJlSB_lEEESI_SJ_NS4_8TiledMMAINS4_8MMA_AtomIJNS4_4SM904GMMA31MMA_64x128x32_F32E4M3E4M3_SS_TNILNSN_7ScaleInE1ELSP_1EEEEEENS4_6LayoutINS5_IJNSA_ILi2EEESB_SB_EEENS5_IJSB_NSA_ILi0EEESV_EEEEENS5_IJNS4_10UnderscoreESY_SY_EEEEENS4_13SM90_TMA_LOADENS4_14ComposedLayoutINS4_7SwizzleILi2ELi4ELi3EEENS4_18smem_ptr_flag_bitsILi8EEENSS_INS5_IJNSA_ILi8EEESG_EEENS5_IJSG_SB_EEEEEEEvNS4_8identityES11_S1B_vS1C_EENS_8epilogue10collective6detail29Sm90TmaWarpSpecializedAdapterINS1F_15DefaultEpilogueISI_SJ_SJ_NS1E_6thread17LinearCombinationISI_Li1EffLNS1J_9ScaleType4KindE0ELNS_15FloatRoundStyleE2ESI_EENS1_15EpilogueDefaultEEEEEvvEEEEvNT_6ParamsE --------------------------
	.section	.nv.info._ZN7cutlass13device_kernelINS_4gemm6kernel13GemmUniversalIN4cute5tupleIJiiiiEEENS1_10collective13CollectiveMmaINS1_37MainloopSm90TmaGmmaWarpSpecializedFP8ILi14ENS5_IJNS4_1CILi1EEESB_SB_EEENS1_35KernelTmaWarpSpecializedCooperativeEEENS5_IJNSA_ILi128EEESF_NSA_ILi64EEEEEENS_12float_e4m3_tENS5_IJlSB_lEEESI_SJ_NS4_8TiledMMAINS4_8MMA_AtomIJNS4_4SM904GMMA31MMA_64x128x32_F32E4M3E4M3_SS_TNILNSN_7ScaleInE1ELSP_1EEEEEENS4_6LayoutINS5_IJNSA_ILi2EEESB_SB_EEENS5_IJSB_NSA_ILi0EEESV_EEEEENS5_IJNS4_10UnderscoreESY_SY_EEEEENS4_13SM90_TMA_LOADENS4_14ComposedLayoutINS4_7SwizzleILi2ELi4ELi3EEENS4_18smem_ptr_flag_bitsILi8EEENSS_INS5_IJNSA_ILi8EEESG_EEENS5_IJSG_SB_EEEEEEEvNS4_8identityES11_S1B_vS1C_EENS_8epilogue10collective6detail29Sm90TmaWarpSpecializedAdapterINS1F_15DefaultEpilogueISI_SJ_SJ_NS1E_6thread17LinearCombinationISI_Li1EffLNS1J_9ScaleType4KindE0ELNS_15FloatRoundStyleE2ESI_EENS1_15EpilogueDefaultEEEEEvvEEEEvNT_6ParamsE,"",@"SHT_CUDA_INFO"
	.sectionflags	@""
	.align	4


	//----- nvinfo : EIATTR_CUDA_API_VERSION
	.align		4
        /*0000*/ 	.byte	0x04, 0x37
        /*0002*/ 	.short	(.L_18 - .L_17)
.L_17:
        /*0004*/ 	.word	0x00000082


	//----- nvinfo : EIATTR_KPARAM_INFO
	.align		4
.L_18:
        /*0008*/ 	.byte	0x04, 0x17
        /*000a*/ 	.short	(.L_20 - .L_19)
.L_19:
        /*000c*/ 	.word	0x00000000
        /*0010*/ 	.short	0x0000
        /*0012*/ 	.short	0x0070
        /*0014*/ 	.byte	0x00, 0xf0, 0x01, 0x10


	//----- nvinfo : EIATTR_SPARSE_MMA_MASK
	.align		4
.L_20:
        /*0018*/ 	.byte	0x03, 0x50
        /*001a*/ 	.short	0x0000


	//----- nvinfo : EIATTR_MAXREG_COUNT
	.align		4
        /*001c*/ 	.byte	0x03, 0x1b
        /*001e*/ 	.short	0x00a8


	//----- nvinfo : EIATTR_NUM_BARRIERS
	.align		4
        /*0020*/ 	.byte	0x02, 0x4c
        /*0022*/ 	.byte	0x01
	.zero		1


	//----- nvinfo : EIATTR_MERCURY_ISA_VERSION
	.align		4
        /*0024*/ 	.byte	0x03, 0x5f
        /*0026*/ 	.short	0x0101


	//----- nvinfo : EIATTR_INT_WARP_WIDE_INSTR_OFFSETS
	.align		4
        /*0028*/ 	.byte	0x04, 0x31
        /*002a*/ 	.short	(.L_22 - .L_21)


	//   ....[0]....
.L_21:
        /*002c*/ 	.word	0x00000540


	//   ....[1]....
        /*0030*/ 	.word	0x00000550


	//   ....[2]....
        /*0034*/ 	.word	0x00000640


	//----- nvinfo : EIATTR_COOP_GROUP_MASK_REGIDS
	.align		4
.L_22:
        /*0038*/ 	.byte	0x04, 0x29
        /*003a*/ 	.short	(.L_24 - .L_23)


	//   ....[0]....
.L_23:
        /*003c*/ 	.word	0xffffffff


	//   ....[1]....
        /*0040*/ 	.word	0xffffffff


	//   ....[2]....
        /*0044*/ 	.word	0xffffffff


	//   ....[3]....
        /*0048*/ 	.word	0xffffffff


	//   ....[4]....
        /*004c*/ 	.word	0xffffffff


	//----- nvinfo : EIATTR_COOP_GROUP_INSTR_OFFSETS
	.align		4
.L_24:
        /*0050*/ 	.byte	0x04, 0x28
        /*0052*/ 	.short	(.L_26 - .L_25)


	//   ....[0]....
.L_25:
        /*0054*/ 	.word	0x00000060


	//   ....[1]....
        /*0058*/ 	.word	0x00000070


	//   ....[2]....
        /*005c*/ 	.word	0x00000130


	//   ....[3]....
        /*0060*/ 	.word	0x00000430


	//   ....[4]....
        /*0064*/ 	.word	0x00001130


	//----- nvinfo : EIATTR_REG_RECONFIG
	.align		4
.L_26:
        /*0068*/ 	.byte	0x01, 0x54
	.zero		2


	//----- nvinfo : EIATTR_MBARRIER_INSTR_OFFSETS
	.align		4
        /*006c*/ 	.byte	0x04, 0x39
        /*006e*/ 	.short	(.L_28 - .L_27)


	//   ....[0]....
.L_27:
        /*0070*/ 	.word	0x00000250
        /*0074*/ 	.word	0x000000ff
        /*0078*/ 	.word	0x00000000
        /*007c*/ 	.short	0x0100
        /*007e*/ 	.byte	0x08
	.zero		1


	//   ....[1]....
        /*0080*/ 	.word	0x00000260
        /*0084*/ 	.word	0x000000ff
        /*0088*/ 	.word	0x00000070
        /*008c*/ 	.short	0x0100
        /*008e*/ 	.byte	0x08
	.zero		1


	//   ....[2]....
        /*0090*/ 	.word	0x00000270
        /*0094*/ 	.word	0x000000ff
        /*0098*/ 	.word	0x00000008
        /*009c*/ 	.short	0x0100
        /*009e*/ 	.byte	0x08
	.zero		1


	//   ....[3]....
        /*00a0*/ 	.word	0x00000280
        /*00a4*/ 	.word	0x000000ff
        /*00a8*/ 	.word	0x00000078
        /*00ac*/ 	.short	0x0100
        /*00ae*/ 	.byte	0x08
	.zero		1


	//   ....[4]....
        /*00b0*/ 	.word	0x00000290
        /*00b4*/ 	.word	0x000000ff
        /*00b8*/ 	.word	0x00000010
        /*00bc*/ 	.short	0x0100
        /*00be*/ 	.byte	0x08
	.zero		1


	//   ....[5]....
        /*00c0*/ 	.word	0x000002a0
        /*00c4*/ 	.word	0x000000ff
        /*00c8*/ 	.word	0x00000080
        /*00cc*/ 	.short	0x0100
        /*00ce*/ 	.byte	0x08
	.zero		1


	//   ....[6]....
        /*00d0*/ 	.word	0x000002b0
        /*00d4*/ 	.word	0x000000ff
        /*00d8*/ 	.word	0x00000018
        /*00dc*/ 	.short	0x0100
        /*00de*/ 	.byte	0x08
	.zero		1


	//   ....[7]....
        /*00e0*/ 	.word	0x000002c0
        /*00e4*/ 	.word	0x000000ff
        /*00e8*/ 	.word	0x00000088
        /*00ec*/ 	.short	0x0100
        /*00ee*/ 	.byte	0x08
	.zero		1


	//   ....[8]....
        /*00f0*/ 	.word	0x000002d0
        /*00f4*/ 	.word	0x000000ff
        /*00f8*/ 	.word	0x00000020
        /*00fc*/ 	.short	0x0100
        /*00fe*/ 	.byte	0x08
	.zero		1


	//   ....[9]....
        /*0100*/ 	.word	0x000002e0
        /*0104*/ 	.word	0x000000ff
        /*0108*/ 	.word	0x00000090
        /*010c*/ 	.short	0x0100
        /*010e*/ 	.byte	0x08
	.zero		1


	//   ....[10]....
        /*0110*/ 	.word	0x000002f0
        /*0114*/ 	.word	0x000000ff
        /*0118*/ 	.word	0x00000028
        /*011c*/ 	.short	0x0100
        /*011e*/ 	.byte	0x08
	.zero		1


	//   ....[11]....
        /*0120*/ 	.word	0x00000300
        /*0124*/ 	.word	0x000000ff
        /*0128*/ 	.word	0x00000098
        /*012c*/ 	.short	0x0100
        /*012e*/ 	.byte	0x08
	.zero		1


	//   ....[12]....
        /*0130*/ 	.word	0x00000310
        /*0134*/ 	.word	0x000000ff
        /*0138*/ 	.word	0x00000030
        /*013c*/ 	.short	0x0100
        /*013e*/ 	.byte	0x08
	.zero		1


	//   ....[13]....
        /*0140*/ 	.word	0x00000320
        /*0144*/ 	.word	0x000000ff
        /*0148*/ 	.word	0x000000a0
        /*014c*/ 	.short	0x0100
        /*014e*/ 	.byte	0x08
	.zero		1


	//   ....[14]....
        /*0150*/ 	.word	0x00000330
        /*0154*/ 	.word	0x000000ff
        /*0158*/ 	.word	0x00000038
        /*015c*/ 	.short	0x0100
        /*015e*/ 	.byte	0x08
	.zero		1


	//   ....[15]....
        /*0160*/ 	.word	0x00000340
        /*0164*/ 	.word	0x000000ff
        /*0168*/ 	.word	0x000000a8
        /*016c*/ 	.short	0x0100
        /*016e*/ 	.byte	0x08
	.zero		1


	//   ....[16]....
        /*0170*/ 	.word	0x00000350
        /*0174*/ 	.word	0x000000ff
        /*0178*/ 	.word	0x00000040
        /*017c*/ 	.short	0x0100
        /*017e*/ 	.byte	0x08
	.zero		1


	//   ....[17]....
        /*0180*/ 	.word	0x00000360
        /*0184*/ 	.word	0x000000ff
        /*0188*/ 	.word	0x000000b0
        /*018c*/ 	.short	0x0100
        /*018e*/ 	.byte	0x08
	.zero		1


	//   ....[18]....
        /*0190*/ 	.word	0x00000370
        /*0194*/ 	.word	0x000000ff
        /*0198*/ 	.word	0x00000048
        /*019c*/ 	.short	0x0100
        /*019e*/ 	.byte	0x08
	.zero		1


	//   ....[19]....
        /*01a0*/ 	.word	0x00000380
        /*01a4*/ 	.word	0x000000ff
        /*01a8*/ 	.word	0x000000b8
        /*01ac*/ 	.short	0x0100
        /*01ae*/ 	.byte	0x08
	.zero		1


	//   ....[20]....
        /*01b0*/ 	.word	0x00000390
        /*01b4*/ 	.word	0x000000ff
        /*01b8*/ 	.word	0x00000050
        /*01bc*/ 	.short	0x0100
        /*01be*/ 	.byte	0x08
	.zero		1


	//   ....[21]....
        /*01c0*/ 	.word	0x000003a0
        /*01c4*/ 	.word	0x000000ff
        /*01c8*/ 	.word	0x000000c0
        /*01cc*/ 	.short	0x0100
        /*01ce*/ 	.byte	0x08
	.zero		1


	//   ....[22]....
        /*01d0*/ 	.word	0x000003b0
        /*01d4*/ 	.word	0x000000ff
        /*01d8*/ 	.word	0x00000058
        /*01dc*/ 	.short	0x0100
        /*01de*/ 	.byte	0x08
	.zero		1


	//   ....[23]....
        /*01e0*/ 	.word	0x000003c0
        /*01e4*/ 	.word	0x000000ff
        /*01e8*/ 	.word	0x000000c8
        /*01ec*/ 	.short	0x0100
        /*01ee*/ 	.byte	0x08
	.zero		1


	//   ....[24]....
        /*01f0*/ 	.word	0x000003d0
        /*01f4*/ 	.word	0x000000ff
        /*01f8*/ 	.word	0x00000060
        /*01fc*/ 	.short	0x0100
        /*01fe*/ 	.byte	0x08
	.zero		1


	//   ....[25]....
        /*0200*/ 	.word	0x000003e0
        /*0204*/ 	.word	0x000000ff
        /*0208*/ 	.word	0x000000d0
        /*020c*/ 	.short	0x0100
        /*020e*/ 	.byte	0x08
	.zero		1


	//   ....[26]....
        /*0210*/ 	.word	0x000003f0
        /*0214*/ 	.word	0x000000ff
        /*0218*/ 	.word	0x00000068
        /*021c*/ 	.short	0x0100
        /*021e*/ 	.byte	0x08
	.zero		1


	//   ....[27]....
        /*0220*/ 	.word	0x00000400
        /*0224*/ 	.word	0x000000ff
        /*0228*/ 	.word	0x000000d8
        /*022c*/ 	.short	0x0100
        /*022e*/ 	.byte	0x08
	.zero		1


	//   ....[28]....
        /*0230*/ 	.word	0x00000690
        /*0234*/ 	.word	0x000000ff
        /*0238*/ 	.word	0x000000f0
        /*023c*/ 	.short	0x0100
        /*023e*/ 	.byte	0x06
	.zero		1


	//   ....[29]....
        /*0240*/ 	.word	0x000006f0
        /*0244*/ 	.word	0x000000ff
        /*0248*/ 	.word	0x000000f8
        /*024c*/ 	.short	0x0100
        /*024e*/ 	.byte	0x06
	.zero		1


	//   ....[30]....
        /*0250*/ 	.word	0x00001660
        /*0254*/ 	.word	0x000000ff
        /*0258*/ 	.word	0x00000000
        /*025c*/ 	.short	0x010a
        /*025e*/ 	.byte	0x06
	.zero		1


	//   ....[31]....
        /*0260*/ 	.word	0x000016a0
        /*0264*/ 	.word	0x000000ff
        /*0268*/ 	.word	0x00000000
        /*026c*/ 	.short	0x010a
        /*026e*/ 	.byte	0x06
	.zero		1


	//   ....[32]....
        /*0270*/ 	.word	0x00001fd0
        /*0274*/ 	.word	0x000000ff
        /*0278*/ 	.word	0x00000000
        /*027c*/ 	.short	0x010a
        /*027e*/ 	.byte	0x0c
	.zero		1


	//   ....[33]....
        /*0280*/ 	.word	0x00002010
        /*0284*/ 	.word	0x000000ff
        /*0288*/ 	.word	0x00000000
        /*028c*/ 	.short	0x010a
        /*028e*/ 	.byte	0x0c
	.zero		1


	//   ....[34]....
        /*0290*/ 	.word	0x00002640
        /*0294*/ 	.word	0x000000ff
        /*0298*/ 	.word	0x00000000
        /*029c*/ 	.short	0x0101
        /*029e*/ 	.byte	0x08
	.zero		1


	//   ....[35]....
        /*02a0*/ 	.word	0x00002ca0
        /*02a4*/ 	.word	0x000000ff
        /*02a8*/ 	.word	0x00000000
        /*02ac*/ 	.short	0x0101
        /*02ae*/ 	.byte	0x08
	.zero		1


	//   ....[36]....
        /*02b0*/ 	.word	0x00008640
        /*02b4*/ 	.word	0x00000013
        /*02b8*/ 	.word	0x00000070
        /*02bc*/ 	.short	0x010a
        /*02be*/ 	.byte	0x3f
	.zero		1


	//   ....[37]....
        /*02c0*/ 	.word	0x000089d0
        /*02c4*/ 	.word	0x00000008
        /*02c8*/ 	.word	0x000000f8
        /*02cc*/ 	.short	0x0101
        /*02ce*/ 	.byte	0x3f
	.zero		1


	//   ....[38]....
        /*02d0*/ 	.word	0x000090e0
        /*02d4*/ 	.word	0x00000006
        /*02d8*/ 	.word	0x00000000
        /*02dc*/ 	.short	0x010a
        /*02de*/ 	.byte	0x3f
	.zero		1


	//   ....[39]....
        /*02e0*/ 	.word	0x00009160
        /*02e4*/ 	.word	0x00000007
        /*02e8*/ 	.word	0x00000000
        /*02ec*/ 	.short	0x010a
        /*02ee*/ 	.byte	0x3f
	.zero		1


	//   ....[40]....
        /*02f0*/ 	.word	0x000091f0
        /*02f4*/ 	.word	0x00000006
        /*02f8*/ 	.word	0x00000000
        /*02fc*/ 	.short	0x010a
        /*02fe*/ 	.byte	0x3f
	.zero		1


	//   ....[41]....
        /*0300*/ 	.word	0x00009280
        /*0304*/ 	.word	0x00000009
        /*0308*/ 	.word	0x00000000
        /*030c*/ 	.short	0x010a
        /*030e*/ 	.byte	0x3f
	.zero		1


	//   ....[42]....
        /*0310*/ 	.word	0x00009310
        /*0314*/ 	.word	0x00000006
        /*0318*/ 	.word	0x00000000
        /*031c*/ 	.short	0x010a
        /*031e*/ 	.byte	0x3f
	.zero		1


	//   ....[43]....
        /*0320*/ 	.word	0x000093a0
        /*0324*/ 	.word	0x00000009
        /*0328*/ 	.word	0x00000000
        /*032c*/ 	.short	0x010a
        /*032e*/ 	.byte	0x3f
	.zero		1


	//   ....[44]....
        /*0330*/ 	.word	0x00009430
        /*0334*/ 	.word	0x00000006
        /*0338*/ 	.word	0x00000000
        /*033c*/ 	.short	0x010a
        /*033e*/ 	.byte	0x3f
	.zero		1


	//   ....[45]....
        /*0340*/ 	.word	0x000094c0
        /*0344*/ 	.word	0x00000009
        /*0348*/ 	.word	0x00000000
        /*034c*/ 	.short	0x010a
        /*034e*/ 	.byte	0x3f
	.zero		1


	//   ....[46]....
        /*0350*/ 	.word	0x00009550
        /*0354*/ 	.word	0x00000006
        /*0358*/ 	.word	0x00000000
        /*035c*/ 	.short	0x010a
        /*035e*/ 	.byte	0x3f
	.zero		1


	//   ....[47]....
        /*0360*/ 	.word	0x000095e0
        /*0364*/ 	.word	0x00000009
        /*0368*/ 	.word	0x00000000
        /*036c*/ 	.short	0x010a
        /*036e*/ 	.byte	0x3f
	.zero		1


	//   ....[48]....
        /*0370*/ 	.word	0x00009670
        /*0374*/ 	.word	0x00000006
        /*0378*/ 	.word	0x00000000
        /*037c*/ 	.short	0x010a
        /*037e*/ 	.byte	0x3f
	.zero		1


	//   ....[49]....
        /*0380*/ 	.word	0x00009700
        /*0384*/ 	.word	0x00000009
        /*0388*/ 	.word	0x00000000
        /*038c*/ 	.short	0x010a
        /*038e*/ 	.byte	0x3f
	.zero		1


	//   ....[50]....
        /*0390*/ 	.word	0x00009790
        /*0394*/ 	.word	0x00000006
        /*0398*/ 	.word	0x00000000
        /*039c*/ 	.short	0x010a
        /*039e*/ 	.byte	0x3f
	.zero		1


	//   ....[51]....
        /*03a0*/ 	.word	0x00009820
        /*03a4*/ 	.word	0x00000003
        /*03a8*/ 	.word	0x00000000
        /*03ac*/ 	.short	0x010a
        /*03ae*/ 	.byte	0x3f
	.zero		1


	//   ....[52]....
        /*03b0*/ 	.word	0x00009890
        /*03b4*/ 	.word	0x0000000b
        /*03b8*/ 	.word	0x00000000
        /*03bc*/ 	.short	0x010a
        /*03be*/ 	.byte	0x3f
	.zero		1


	//   ....[53]....
        /*03c0*/ 	.word	0x000098f0
        /*03c4*/ 	.word	0x0000008c
        /*03c8*/ 	.word	0x00000000
        /*03cc*/ 	.short	0x010a
        /*03ce*/ 	.byte	0x3f
	.zero		1


	//   ....[54]....
        /*03d0*/ 	.word	0x000099c0
        /*03d4*/ 	.word	0x00000013
        /*03d8*/ 	.word	0x00000070
        /*03dc*/ 	.short	0x010a
        /*03de*/ 	.byte	0x3f
	.zero		1


	//   ....[55]....
        /*03e0*/ 	.word	0x00009aa0
        /*03e4*/ 	.word	0x00000006
        /*03e8*/ 	.word	0x00000000
        /*03ec*/ 	.short	0x010a
        /*03ee*/ 	.byte	0x3f
	.zero		1


	//   ....[56]....
        /*03f0*/ 	.word	0x00009af0
        /*03f4*/ 	.word	0x00000007
        /*03f8*/ 	.word	0x00000000
        /*03fc*/ 	.short	0x010a
        /*03fe*/ 	.byte	0x3f
	.zero		1


	//   ....[57]....
        /*0400*/ 	.word	0x00009b40
        /*0404*/ 	.word	0x00000006
        /*0408*/ 	.word	0x00000000
        /*040c*/ 	.short	0x010a
        /*040e*/ 	.byte	0x3f
	.zero		1


	//   ....[58]....
        /*0410*/ 	.word	0x00009b90
        /*0414*/ 	.word	0x00000009
        /*0418*/ 	.word	0x00000000
        /*041c*/ 	.short	0x010a
        /*041e*/ 	.byte	0x3f
	.zero		1


	//   ....[59]....
        /*0420*/ 	.word	0x00009be0
        /*0424*/ 	.word	0x00000006
        /*0428*/ 	.word	0x00000000
        /*042c*/ 	.short	0x010a
        /*042e*/ 	.byte	0x3f
	.zero		1


	//   ....[60]....
        /*0430*/ 	.word	0x00009c30
        /*0434*/ 	.word	0x00000009
        /*0438*/ 	.word	0x00000000
        /*043c*/ 	.short	0x010a
        /*043e*/ 	.byte	0x3f
	.zero		1


	//   ....[61]....
        /*0440*/ 	.word	0x00009c80
        /*0444*/ 	.word	0x00000006
        /*0448*/ 	.word	0x00000000
        /*044c*/ 	.short	0x010a
        /*044e*/ 	.byte	0x3f
	.zero		1


	//   ....[62]....
        /*0450*/ 	.word	0x00009cd0
        /*0454*/ 	.word	0x00000009
        /*0458*/ 	.word	0x00000000
        /*045c*/ 	.short	0x010a
        /*045e*/ 	.byte	0x3f
	.zero		1


	//   ....[63]....
        /*0460*/ 	.word	0x00009d20
        /*0464*/ 	.word	0x00000006
        /*0468*/ 	.word	0x00000000
        /*046c*/ 	.short	0x010a
        /*046e*/ 	.byte	0x3f
	.zero		1


	//   ....[64]....
        /*0470*/ 	.word	0x00009d70
        /*0474*/ 	.word	0x00000009
        /*0478*/ 	.word	0x00000000
        /*047c*/ 	.short	0x010a
        /*047e*/ 	.byte	0x3f
	.zero		1


	//   ....[65]....
        /*0480*/ 	.word	0x00009dc0
        /*0484*/ 	.word	0x00000006
        /*0488*/ 	.word	0x00000000
        /*048c*/ 	.short	0x010a
        /*048e*/ 	.byte	0x3f
	.zero		1


	//   ....[66]....
        /*0490*/ 	.word	0x00009e10
        /*0494*/ 	.word	0x00000009
        /*0498*/ 	.word	0x00000000
        /*049c*/ 	.short	0x010a
        /*049e*/ 	.byte	0x3f
	.zero		1


	//   ....[67]....
        /*04a0*/ 	.word	0x00009e60
        /*04a4*/ 	.word	0x00000006
        /*04a8*/ 	.word	0x00000000
        /*04ac*/ 	.short	0x010a
        /*04ae*/ 	.byte	0x3f
	.zero		1


	//----- nvinfo : EIATTR_NUM_MBARRIERS
	.align		4
.L_28:
        /*04b0*/ 	.byte	0x03, 0x38
        /*04b2*/ 	.short	0x001e


	//----- nvinfo : EIATTR_EXIT_INSTR_OFFSETS
	.align		4
        /*04b4*/ 	.byte	0x04, 0x1c
        /*04b6*/ 	.short	(.L_30 - .L_29)


	//   ....[0]....
.L_29:
        /*04b8*/ 	.word	0x00000740


	//   ....[1]....
        /*04bc*/ 	.word	0x00001000


	//   ....[2]....
        /*04c0*/ 	.word	0x00007cb0


	//   ....[3]....
        /*04c4*/ 	.word	0x000082e0


	//   ....[4]....
        /*04c8*/ 	.word	0x00009870


	//----- nvinfo : EIATTR_MAX_THREADS
	.align		4
.L_30:
        /*04cc*/ 	.byte	0x04, 0x05
        /*04ce*/ 	.short	(.L_32 - .L_31)
.L_31:
        /*04d0*/ 	.word	0x00000180
        /*04d4*/ 	.word	0x00000001
        /*04d8*/ 	.word	0x00000001


	//----- nvinfo : EIATTR_CRS_STACK_SIZE
	.align		4
.L_32:
        /*04dc*/ 	.byte	0x04, 0x1e
        /*04de*/ 	.short	(.L_34 - .L_33)
.L_33:
        /*04e0*/ 	.word	0x00000000


	//----- nvinfo : EIATTR_CBANK_PARAM_SIZE
	.align		4
.L_34:
        /*04e4*/ 	.byte	0x03, 0x19
        /*04e6*/ 	.short	0x0470


	//----- nvinfo : EIATTR_PARAM_CBANK
	.align		4
        /*04e8*/ 	.byte	0x04, 0x0a
        /*04ea*/ 	.short	(.L_36 - .L_35)
	.align		4
.L_35:
        /*04ec*/ 	.word	index@(.nv.constant0._ZN7cutlass13device_kernelINS_4gemm6kernel13GemmUniversalIN4cute5tupleIJiiiiEEENS1_10collective13CollectiveMmaINS1_37MainloopSm90TmaGmmaWarpSpecializedFP8ILi14ENS5_IJNS4_1CILi1EEESB_SB_EEENS1_35KernelTmaWarpSpecializedCooperativeEEENS5_IJNSA_ILi128EEESF_NSA_ILi64EEEEEENS_12float_e4m3_tENS5_IJlSB_lEEESI_SJ_NS4_8TiledMMAINS4_8MMA_AtomIJNS4_4SM904GMMA31MMA_64x128x32_F32E4M3E4M3_SS_TNILNSN_7ScaleInE1ELSP_1EEEEEENS4_6LayoutINS5_IJNSA_ILi2EEESB_SB_EEENS5_IJSB_NSA_ILi0EEESV_EEEEENS5_IJNS4_10UnderscoreESY_SY_EEEEENS4_13SM90_TMA_LOADENS4_14ComposedLayoutINS4_7SwizzleILi2ELi4ELi3EEENS4_18smem_ptr_flag_bitsILi8EEENSS_INS5_IJNSA_ILi8EEESG_EEENS5_IJSG_SB_EEEEEEEvNS4_8identityES11_S1B_vS1C_EENS_8epilogue10collective6detail29Sm90TmaWarpSpecializedAdapterINS1F_15DefaultEpilogueISI_SJ_SJ_NS1E_6thread17LinearCombinationISI_Li1EffLNS1J_9ScaleType4KindE0ELNS_15FloatRoundStyleE2ESI_EENS1_15EpilogueDefaultEEEEEvvEEEEvNT_6ParamsE)
        /*04f0*/ 	.short	0x0210
        /*04f2*/ 	.short	0x0470


	//----- nvinfo : EIATTR_SW_WAR
	.align		4
.L_36:
        /*04f4*/ 	.byte	0x04, 0x36
        /*04f6*/ 	.short	(.L_38 - .L_37)
.L_37:
        /*04f8*/ 	.word	0x00000008
.L_38:


//--------------------- .nv.callgraph             --------------------------
	.section	.nv.callgraph,"",@"SHT_CUDA_CALLGRAPH"
	.align	4
	.sectionentsize	8
	.align		4
        /*0000*/ 	.word	0x00000000
	.align		4
        /*0004*/ 	.word	0xffffffff
	.align		4
        /*0008*/ 	.word	0x00000000
	.align		4
        /*000c*/ 	.word	0xfffffffe
	.align		4
        /*0010*/ 	.word	0x00000000
	.align		4
        /*0014*/ 	.word	0xfffffffd
	.align		4
        /*0018*/ 	.word	0x00000000
	.align		4
        /*001c*/ 	.word	0xfffffffc


//--------------------- .nv.constant4             --------------------------
	.section	.nv.constant4,"a",@progbits
	.align	8
	.align		8
.nv.constant4:
        /*0000*/ 	.dword	_ZN39_INTERNAL_e6be6bc6_4_k_cu_a7c5f06b_55954cuda3std3__45__cpo5beginE
	.align		8
        /*0008*/ 	.dword	_ZN39_INTERNAL_e6be6bc6_4_k_cu_a7c5f06b_55954cuda3std3__45__cpo3endE
	.align		8
        /*0010*/ 	.dword	_ZN39_INTERNAL_e6be6bc6_4_k_cu_a7c5f06b_55954cuda3std3__45__cpo6cbeginE
	.align		8
        /*0018*/ 	.dword	_ZN39_INTERNAL_e6be6bc6_4_k_cu_a7c5f06b_55954cuda3std3__45__cpo4cendE
	.align		8
        /*0020*/ 	.dword	_ZN39_INTERNAL_e6be6bc6_4_k_cu_a7c5f06b_55954cuda3std3__441_GLOBAL__N__e6be6bc6_4_k_cu_a7c5f06b_55956ignoreE
	.align		8
        /*0028*/ 	.dword	_ZN39_INTERNAL_e6be6bc6_4_k_cu_a7c5f06b_55954cuda3std3__419piecewise_constructE
	.align		8
        /*0030*/ 	.dword	_ZN39_INTERNAL_e6be6bc6_4_k_cu_a7c5f06b_55954cuda3std3__48in_placeE
	.align		8
        /*0038*/ 	.dword	_ZN39_INTERNAL_e6be6bc6_4_k_cu_a7c5f06b_55954cuda3std6ranges3__45__cpo4swapE
	.align		8
        /*0040*/ 	.dword	_ZN39_INTERNAL_e6be6bc6_4_k_cu_a7c5f06b_55954cuda3std6ranges3__45__cpo9iter_moveE
	.align		8
        /*0048*/ 	.dword	_ZN39_INTERNAL_e6be6bc6_4_k_cu_a7c5f06b_55954cute7productE
	.align		8
        /*0050*/ 	.dword	_ZN39_INTERNAL_e6be6bc6_4_k_cu_a7c5f06b_55954cute1_E


//--------------------- .text._ZN7cutlass13device_kernelINS_4gemm6kernel13GemmUniversalIN4cute5tupleIJiiiiEEENS1_10collective13CollectiveMmaINS1_37MainloopSm90TmaGmmaWarpSpecializedFP8ILi14ENS5_IJNS4_1CILi1EEESB_SB_EEENS1_35KernelTmaWarpSpecializedCooperativeEEENS5_IJNSA_ILi128EEESF_NSA_ILi64EEEEEENS_12float_e4m3_tENS5_IJlSB_lEEESI_SJ_NS4_8TiledMMAINS4_8MMA_AtomIJNS4_4SM904GMMA31MMA_64x128x32_F32E4M3E4M3_SS_TNILNSN_7ScaleInE1ELSP_1EEEEEENS4_6LayoutINS5_IJNSA_ILi2EEESB_SB_EEENS5_IJSB_NSA_ILi0EEESV_EEEEENS5_IJNS4_10UnderscoreESY_SY_EEEEENS4_13SM90_TMA_LOADENS4_14ComposedLayoutINS4_7SwizzleILi2ELi4ELi3EEENS4_18smem_ptr_flag_bitsILi8EEENSS_INS5_IJNSA_ILi8EEESG_EEENS5_IJSG_SB_EEEEEEEvNS4_8identityES11_S1B_vS1C_EENS_8epilogue10collective6detail29Sm90TmaWarpSpecializedAdapterINS1F_15DefaultEpilogueISI_SJ_SJ_NS1E_6thread17LinearCombinationISI_Li1EffLNS1J_9ScaleType4KindE0ELNS_15FloatRoundStyleE2ESI_EENS1_15EpilogueDefaultEEEEEvvEEEEvNT_6ParamsE --------------------------
	.section	.text._ZN7cutlass13device_kernelINS_4gemm6kernel13GemmUniversalIN4cute5tupleIJiiiiEEENS1_10collective13CollectiveMmaINS1_37MainloopSm90TmaGmmaWarpSpecializedFP8ILi14ENS5_IJNS4_1CILi1EEESB_SB_EEENS1_35KernelTmaWarpSpecializedCooperativeEEENS5_IJNSA_ILi128EEESF_NSA_ILi64EEEEEENS_12float_e4m3_tENS5_IJlSB_lEEESI_SJ_NS4_8TiledMMAINS4_8MMA_AtomIJNS4_4SM904GMMA31MMA_64x128x32_F32E4M3E4M3_SS_TNILNSN_7ScaleInE1ELSP_1EEEEEENS4_6LayoutINS5_IJNSA_ILi2EEESB_SB_EEENS5_IJSB_NSA_ILi0EEESV_EEEEENS5_IJNS4_10UnderscoreESY_SY_EEEEENS4_13SM90_TMA_LOADENS4_14ComposedLayoutINS4_7SwizzleILi2ELi4ELi3EEENS4_18smem_ptr_flag_bitsILi8EEENSS_INS5_IJNSA_ILi8EEESG_EEENS5_IJSG_SB_EEEEEEEvNS4_8identityES11_S1B_vS1C_EENS_8epilogue10collective6detail29Sm90TmaWarpSpecializedAdapterINS1F_15DefaultEpilogueISI_SJ_SJ_NS1E_6thread17LinearCombinationISI_Li1EffLNS1J_9ScaleType4KindE0ELNS_15FloatRoundStyleE2ESI_EENS1_15EpilogueDefaultEEEEEvvEEEEvNT_6ParamsE,"ax",@progbits
	.align	128
.text._ZN7cutlass13device_kernelINS_4gemm6kernel13GemmUniversalIN4cute5tupleIJiiiiEEENS1_10collective13CollectiveMmaINS1_37MainloopSm90TmaGmmaWarpSpecializedFP8ILi14ENS5_IJNS4_1CILi1EEESB_SB_EEENS1_35KernelTmaWarpSpecializedCooperativeEEENS5_IJNSA_ILi128EEESF_NSA_ILi64EEEEEENS_12float_e4m3_tENS5_IJlSB_lEEESI_SJ_NS4_8TiledMMAINS4_8MMA_AtomIJNS4_4SM904GMMA31MMA_64x128x32_F32E4M3E4M3_SS_TNILNSN_7ScaleInE1ELSP_1EEEEEENS4_6LayoutINS5_IJNSA_ILi2EEESB_SB_EEENS5_IJSB_NSA_ILi0EEESV_EEEEENS5_IJNS4_10UnderscoreESY_SY_EEEEENS4_13SM90_TMA_LOADENS4_14ComposedLayoutINS4_7SwizzleILi2ELi4ELi3EEENS4_18smem_ptr_flag_bitsILi8EEENSS_INS5_IJNSA_ILi8EEESG_EEENS5_IJSG_SB_EEEEEEEvNS4_8identityES11_S1B_vS1C_EENS_8epilogue10collective6detail29Sm90TmaWarpSpecializedAdapterINS1F_15DefaultEpilogueISI_SJ_SJ_NS1E_6thread17LinearCombinationISI_Li1EffLNS1J_9ScaleType4KindE0ELNS_15FloatRoundStyleE2ESI_EENS1_15EpilogueDefaultEEEEEvvEEEEvNT_6ParamsE:
        .type           _ZN7cutlass13device_kernelINS_4gemm6kernel13GemmUniversalIN4cute5tupleIJiiiiEEENS1_10collective13CollectiveMmaINS1_37MainloopSm90TmaGmmaWarpSpecializedFP8ILi14ENS5_IJNS4_1CILi1EEESB_SB_EEENS1_35KernelTmaWarpSpecializedCooperativeEEENS5_IJNSA_ILi128EEESF_NSA_ILi64EEEEEENS_12float_e4m3_tENS5_IJlSB_lEEESI_SJ_NS4_8TiledMMAINS4_8MMA_AtomIJNS4_4SM904GMMA31MMA_64x128x32_F32E4M3E4M3_SS_TNILNSN_7ScaleInE1ELSP_1EEEEEENS4_6LayoutINS5_IJNSA_ILi2EEESB_SB_EEENS5_IJSB_NSA_ILi0EEESV_EEEEENS5_IJNS4_10UnderscoreESY_SY_EEEEENS4_13SM90_TMA_LOADENS4_14ComposedLayoutINS4_7SwizzleILi2ELi4ELi3EEENS4_18smem_ptr_flag_bitsILi8EEENSS_INS5_IJNSA_ILi8EEESG_EEENS5_IJSG_SB_EEEEEEEvNS4_8identityES11_S1B_vS1C_EENS_8epilogue10collective6detail29Sm90TmaWarpSpecializedAdapterINS1F_15DefaultEpilogueISI_SJ_SJ_NS1E_6thread17LinearCombinationISI_Li1EffLNS1J_9ScaleType4KindE0ELNS_15FloatRoundStyleE2ESI_EENS1_15EpilogueDefaultEEEEEvvEEEEvNT_6ParamsE,@function
        .size           _ZN7cutlass13device_kernelINS_4gemm6kernel13GemmUniversalIN4cute5tupleIJiiiiEEENS1_10collective13CollectiveMmaINS1_37MainloopSm90TmaGmmaWarpSpecializedFP8ILi14ENS5_IJNS4_1CILi1EEESB_SB_EEENS1_35KernelTmaWarpSpecializedCooperativeEEENS5_IJNSA_ILi128EEESF_NSA_ILi64EEEEEENS_12float_e4m3_tENS5_IJlSB_lEEESI_SJ_NS4_8TiledMMAINS4_8MMA_AtomIJNS4_4SM904GMMA31MMA_64x128x32_F32E4M3E4M3_SS_TNILNSN_7ScaleInE1ELSP_1EEEEEENS4_6LayoutINS5_IJNSA_ILi2EEESB_SB_EEENS5_IJSB_NSA_ILi0EEESV_EEEEENS5_IJNS4_10UnderscoreESY_SY_EEEEENS4_13SM90_TMA_LOADENS4_14ComposedLayoutINS4_7SwizzleILi2ELi4ELi3EEENS4_18smem_ptr_flag_bitsILi8EEENSS_INS5_IJNSA_ILi8EEESG_EEENS5_IJSG_SB_EEEEEEEvNS4_8identityES11_S1B_vS1C_EENS_8epilogue10collective6detail29Sm90TmaWarpSpecializedAdapterINS1F_15DefaultEpilogueISI_SJ_SJ_NS1E_6thread17LinearCombinationISI_Li1EffLNS1J_9ScaleType4KindE0ELNS_15FloatRoundStyleE2ESI_EENS1_15EpilogueDefaultEEEEEvvEEEEvNT_6ParamsE,(.L_x_222 - _ZN7cutlass13device_kernelINS_4gemm6kernel13GemmUniversalIN4cute5tupleIJiiiiEEENS1_10collective13CollectiveMmaINS1_37MainloopSm90TmaGmmaWarpSpecializedFP8ILi14ENS5_IJNS4_1CILi1EEESB_SB_EEENS1_35KernelTmaWarpSpecializedCooperativeEEENS5_IJNSA_ILi128EEESF_NSA_ILi64EEEEEENS_12float_e4m3_tENS5_IJlSB_lEEESI_SJ_NS4_8TiledMMAINS4_8MMA_AtomIJNS4_4SM904GMMA31MMA_64x128x32_F32E4M3E4M3_SS_TNILNSN_7ScaleInE1ELSP_1EEEEEENS4_6LayoutINS5_IJNSA_ILi2EEESB_SB_EEENS5_IJSB_NSA_ILi0EEESV_EEEEENS5_IJNS4_10UnderscoreESY_SY_EEEEENS4_13SM90_TMA_LOADENS4_14ComposedLayoutINS4_7SwizzleILi2ELi4ELi3EEENS4_18smem_ptr_flag_bitsILi8EEENSS_INS5_IJNSA_ILi8EEESG_EEENS5_IJSG_SB_EEEEEEEvNS4_8identityES11_S1B_vS1C_EENS_8epilogue10collective6detail29Sm90TmaWarpSpecializedAdapterINS1F_15DefaultEpilogueISI_SJ_SJ_NS1E_6thread17LinearCombinationISI_Li1EffLNS1J_9ScaleType4KindE0ELNS_15FloatRoundStyleE2ESI_EENS1_15EpilogueDefaultEEEEEvvEEEEvNT_6ParamsE)
        .other          _ZN7cutlass13device_kernelINS_4gemm6kernel13GemmUniversalIN4cute5tupleIJiiiiEEENS1_10collective13CollectiveMmaINS1_37MainloopSm90TmaGmmaWarpSpecializedFP8ILi14ENS5_IJNS4_1CILi1EEESB_SB_EEENS1_35KernelTmaWarpSpecializedCooperativeEEENS5_IJNSA_ILi128EEESF_NSA_ILi64EEEEEENS_12float_e4m3_tENS5_IJlSB_lEEESI_SJ_NS4_8TiledMMAINS4_8MMA_AtomIJNS4_4SM904GMMA31MMA_64x128x32_F32E4M3E4M3_SS_TNILNSN_7ScaleInE1ELSP_1EEEEEENS4_6LayoutINS5_IJNSA_ILi2EEESB_SB_EEENS5_IJSB_NSA_ILi0EEESV_EEEEENS5_IJNS4_10UnderscoreESY_SY_EEEEENS4_13SM90_TMA_LOADENS4_14ComposedLayoutINS4_7SwizzleILi2ELi4ELi3EEENS4_18smem_ptr_flag_bitsILi8EEENSS_INS5_IJNSA_ILi8EEESG_EEENS5_IJSG_SB_EEEEEEEvNS4_8identityES11_S1B_vS1C_EENS_8epilogue10collective6detail29Sm90TmaWarpSpecializedAdapterINS1F_15DefaultEpilogueISI_SJ_SJ_NS1E_6thread17LinearCombinationISI_Li1EffLNS1J_9ScaleType4KindE0ELNS_15FloatRoundStyleE2ESI_EENS1_15EpilogueDefaultEEEEEvvEEEEvNT_6ParamsE,@"STO_CUDA_ENTRY STV_DEFAULT"
_ZN7cutlass13device_kernelINS_4gemm6kernel13GemmUniversalIN4cute5tupleIJiiiiEEENS1_10collective13CollectiveMmaINS1_37MainloopSm90TmaGmmaWarpSpecializedFP8ILi14ENS5_IJNS4_1CILi1EEESB_SB_EEENS1_35KernelTmaWarpSpecializedCooperativeEEENS5_IJNSA_ILi128EEESF_NSA_ILi64EEEEEENS_12float_e4m3_tENS5_IJlSB_lEEESI_SJ_NS4_8TiledMMAINS4_8MMA_AtomIJNS4_4SM904GMMA31MMA_64x128x32_F32E4M3E4M3_SS_TNILNSN_7ScaleInE1ELSP_1EEEEEENS4_6LayoutINS5_IJNSA_ILi2EEESB_SB_EEENS5_IJSB_NSA_ILi0EEESV_EEEEENS5_IJNS4_10UnderscoreESY_SY_EEEEENS4_13SM90_TMA_LOADENS4_14ComposedLayoutINS4_7SwizzleILi2ELi4ELi3EEENS4_18smem_ptr_flag_bitsILi8EEENSS_INS5_IJNSA_ILi8EEESG_EEENS5_IJSG_SB_EEEEEEEvNS4_8identityES11_S1B_vS1C_EENS_8epilogue10collective6detail29Sm90TmaWarpSpecializedAdapterINS1F_15DefaultEpilogueISI_SJ_SJ_NS1E_6thread17LinearCombinationISI_Li1EffLNS1J_9ScaleType4KindE0ELNS_15FloatRoundStyleE2ESI_EENS1_15EpilogueDefaultEEEEEvvEEEEvNT_6ParamsE:
[----:B------:R-:W-:Y:S01]  /*0000*/  LDC R1, c[0x0][0x28] ;  /* 0x00000a00ff017b82 */ /* 0x000fe20000000800 */
[----:B------:R-:W0:Y:S01]  /*0010*/  S2R R0, SR_TID.X ;  /* 0x0000000000007919 */ /* 0x000e220000002100 */
[----:B------:R-:W-:Y:S01]  /*0020*/  ELECT P0, URZ, PT ;  /* 0x00000000003f782f */ /* 0x000fe20003800000 */
[----:B------:R-:W-:Y:S01]  /*0030*/  BSSY B0, `(.L_x_0) ;  /* 0x000000f000007945 */ /* 0x000fe20003800000 */
[--C-:B0-----:R-:W-:Y:S02]  /*0040*/  SHF.R.U32.HI R2, RZ, 0x5, R0.reuse ;  /* 0x00000005ff027819 */ /* 0x101fe40000011600 */
[----:B------:R-:W-:-:S03]  /*0050*/  SHF.R.U32.HI R3, RZ, 0x7, R0 ;  /* 0x00000007ff037819 */ /* 0x000fc60000011600 */
[----:B------:R-:W0:Y:S04]  /*0060*/  SHFL.IDX PT, R5, R2, RZ, 0x1f ;  /* 0x00001fff02057589 */ /* 0x000e2800000e0000 */
[----:B------:R1:W2:Y:S01]  /*0070*/  SHFL.IDX PT, R6, R3, RZ, 0x1f ;  /* 0x00001fff03067589 */ /* 0x0002a200000e0000 */
[----:B0-----:R-:W-:-:S13]  /*0080*/  ISETP.NE.OR P0, PT, R5, RZ, !P0 ;  /* 0x000000ff0500720c */ /* 0x001fda0004705670 */
[----:B-12---:R-:W-:Y:S05]  /*0090*/  @P0 BRA `(.L_x_1) ;  /* 0x0000000000200947 */ /* 0x006fea0003800000 */
[----:B------:R-:W-:Y:S02]  /*00a0*/  ULDC.64 UR4, c[0x0][0x198] ;  /* 0x0000660000047ab9 */ /* 0x000fe40000000a00 */
[----:B------:R-:W-:Y:S02]  /*00b0*/  UIADD3 UR6, UP0, UR4, 0xf0, URZ ;  /* 0x000000f004067890 */ /* 0x000fe4000ff1e03f */
[----:B------:R-:W-:Y:S02]  /*00c0*/  UIADD3 UR4, UP1, UR4, 0x1f0, URZ ;  /* 0x000001f004047890 */ /* 0x000fe4000ff3e03f */
[----:B------:R-:W-:Y:S02]  /*00d0*/  UIADD3.X UR7, URZ, UR5, URZ, UP0, !UPT ;  /* 0x000000053f077290 */ /* 0x000fe400087fe43f */
[----:B------:R-:W-:-:S07]  /*00e0*/  UIADD3.X UR5, URZ, UR5, URZ, UP1, !UPT ;  /* 0x000000053f057290 */ /* 0x000fce0008ffe43f */
[----:B------:R0:W-:Y:S02]  /*00f0*/  UTMACCTL.PF [UR6] ;  /* 0x00000000060079b9 */ /* 0x0001e40008040000 */
[----:B------:R0:W-:Y:S02]  /*0100*/  UTMACCTL.PF [UR4] ;  /* 0x00000000040079b9 */ /* 0x0001e40008040000 */
[----:B0-----:R-:W-:Y:S01]  /*0110*/  NOP ;  /* 0x0000000000007918 */ /* 0x001fe20000000000 */
.L_x_1:
[----:B------:R-:W-:Y:S05]  /*0120*/  BSYNC B0 ;  /* 0x0000000000007941 */ /* 0x000fea0003800000 */
.L_x_0:
[----:B------:R-:W0:Y:S02]  /*0130*/  SHFL.IDX PT, R3, R2, RZ, 0x1f ;  /* 0x00001fff02037589 */ /* 0x000e2400000e0000 */
[----:B0-----:R-:W-:-:S13]  /*0140*/  ISETP.NE.AND P0, PT, R3, RZ, PT ;  /* 0x000000ff0300720c */ /* 0x001fda0003f05270 */
[----:B------:R-:W-:Y:S05]  /*0150*/  @P0 BRA `(.L_x_2) ;  /* 0x0000000000b40947 */ /* 0x000fea0003800000 */
[----:B------:R-:W-:Y:S01]  /*0160*/  ELECT P0, URZ, PT ;  /* 0x00000000003f782f */ /* 0x000fe20003800000 */
[----:B------:R-:W-:-:S12]  /*0170*/  BSSY B0, `(.L_x_2) ;  /* 0x000002b000007945 */ /* 0x000fd80003800000 */
[----:B------:R-:W-:Y:S05]  /*0180*/  @!P0 BRA `(.L_x_3) ;  /* 0x0000000000a48947 */ /* 0x000fea0003800000 */
[----:B------:R-:W0:Y:S01]  /*0190*/  S2UR UR8, SR_CgaCtaId ;  /* 0x00000000000879c3 */ /* 0x000e220000008800 */
[----:B------:R-:W-:Y:S01]  /*01a0*/  UMOV UR4, 0x400 ;  /* 0x0000040000047882 */ /* 0x000fe20000000000 */
[----:B------:R-:W-:Y:S01]  /*01b0*/  UMOV UR5, 0x1 ;  /* 0x0000000100057882 */ /* 0x000fe20000000000 */
[----:B------:R-:W-:Y:S02]  /*01c0*/  UMOV UR6, 0x100 ;  /* 0x0000010000067882 */ /* 0x000fe40000000000 */
[----:B------:R-:W-:-:S04]  /*01d0*/  UIADD3 UR6, -UR6, 0x100000, URZ ;  /* 0x0010000006067890 */ /* 0x000fc8000fffe13f */
[----:B------:R-:W-:Y:S02]  /*01e0*/  USHF.L.U32 UR7, UR6, 0xb, URZ ;  /* 0x0000000b06077899 */ /* 0x000fe4000800063f */
[----:B------:R-:W-:Y:S02]  /*01f0*/  USHF.L.U32 UR6, UR6, 0x1, URZ ;  /* 0x0000000106067899 */ /* 0x000fe4000800063f */
[----:B0-----:R-:W-:Y:S02]  /*0200*/  ULEA UR8, UR8, UR4, 0x18 ;  /* 0x0000000408087291 */ /* 0x001fe4000f8ec03f */
[----:B------:R-:W-:-:S04]  /*0210*/  UIADD3 UR4, -UR5, 0x100000, URZ ;  /* 0x0010000005047890 */ /* 0x000fc8000fffe13f */
[----:B------:R-:W-:Y:S02]  /*0220*/  USHF.L.U32 UR5, UR4, 0xb, URZ ;  /* 0x0000000b04057899 */ /* 0x000fe4000800063f */
[----:B------:R-:W-:Y:S01]  /*0230*/  USHF.L.U32 UR4, UR4, 0x1, URZ ;  /* 0x0000000104047899 */ /* 0x000fe2000800063f */
[----:B------:R-:W0:Y:S11]  /*0240*/  FENCE.VIEW.ASYNC.S ;  /* 0x00000000000073c6 */ /* 0x000e360000000000 */
[----:B0-----:R0:W1:Y:S01]  /*0250*/  SYNCS.EXCH.64 URZ, [UR8], UR4 ;  /* 0x00000004083f75b2 */ /* 0x0010620008000100 */
[----:B------:R0:W2:Y:S01]  /*0260*/  SYNCS.EXCH.64 URZ, [UR8+0x70], UR6 ;  /* 0x00007006083f75b2 */ /* 0x0000a20008000100 */
[----:B------:R0:W3:Y:S01]  /*0270*/  SYNCS.EXCH.64 URZ, [UR8+0x8], UR4 ;  /* 0x00000804083f75b2 */ /* 0x0000e20008000100 */
[----:B------:R0:W4:Y:S01]  /*0280*/  SYNCS.EXCH.64 URZ, [UR8+0x78], UR6 ;  /* 0x00007806083f75b2 */ /* 0x0001220008000100 */
[----:B------:R0:W0:Y:S01]  /*0290*/  SYNCS.EXCH.64 URZ, [UR8+0x10], UR4 ;  /* 0x00001004083f75b2 */ /* 0x0000220008000100 */
        /* <DEDUP_REMOVED lines=23> */
[----:B-1234-:R-:W-:Y:S01]  /*0410*/  NOP ;  /* 0x0000000000007918 */ /* 0x01efe20000000000 */
.L_x_3:
[----:B0-----:R-:W-:Y:S05]  /*0420*/  BSYNC B0 ;  /* 0x0000000000007941 */ /* 0x001fea0003800000 */
.L_x_2:
[----:B------:R-:W0:Y:S01]  /*0430*/  SHFL.IDX PT, R2, R2, RZ, 0x1f ;  /* 0x00001fff02027589 */ /* 0x000e2200000e0000 */
[----:B------:R-:W1:Y:S01]  /*0440*/  LDC R3, c[0x0][0x65c] ;  /* 0x00019700ff037b82 */ /* 0x000e620000000800 */
[----:B------:R-:W-:Y:S02]  /*0450*/  ELECT P0, URZ, PT ;  /* 0x00000000003f782f */ /* 0x000fe40003800000 */
[----:B------:R-:W-:Y:S01]  /*0460*/  SHF.R.S32.HI R4, RZ, 0x1f, R5 ;  /* 0x0000001fff047819 */ /* 0x000fe20000011405 */
[----:B------:R-:W2:Y:S01]  /*0470*/  S2R R10, SR_CTAID.Y ;  /* 0x00000000000a7919 */ /* 0x000ea20000002600 */
[----:B------:R-:W-:Y:S01]  /*0480*/  UMOV UR4, 0x20 ;  /* 0x0000002000047882 */ /* 0x000fe20000000000 */
[C---:B------:R-:W-:Y:S01]  /*0490*/  ISETP.NE.AND P3, PT, R6.reuse, RZ, PT ;  /* 0x000000ff0600720c */ /* 0x040fe20003f65270 */
[----:B------:R-:W-:Y:S01]  /*04a0*/  VIADD R11, R6, 0xffffffff ;  /* 0xffffffff060b7836 */ /* 0x000fe20000000000 */
[----:B------:R-:W3:Y:S01]  /*04b0*/  S2R R8, SR_CTAID.X ;  /* 0x0000000000087919 */ /* 0x000ee20000002500 */
[----:B------:R-:W-:Y:S01]  /*04c0*/  LEA.HI R4, R4, R5, RZ, 0x2 ;  /* 0x0000000504047211 */ /* 0x000fe200078f10ff */
[----:B------:R-:W-:Y:S01]  /*04d0*/  NOP ;  /* 0x0000000000007918 */ /* 0x000fe20000000000 */
[----:B------:R-:W-:Y:S01]  /*04e0*/  NOP ;  /* 0x0000000000007918 */ /* 0x000fe20000000000 */
[----:B------:R-:W-:-:S02]  /*04f0*/  ISETP.GE.U32.AND P1, PT, R11, 0x2, PT ;  /* 0x000000020b00780c */ /* 0x000fc40003f26070 */
[----:B------:R-:W-:-:S05]  /*0500*/  LOP3.LUT R4, R4, 0xfffffffc, RZ, 0xc0, !PT ;  /* 0xfffffffc04047812 */ /* 0x000fca00078ec0ff */
[----:B------:R-:W-:Y:S01]  /*0510*/  IMAD.IADD R5, R5, 0x1, -R4 ;  /* 0x0000000105057824 */ /* 0x000fe200078e0a04 */
[----:B0-----:R-:W-:Y:S02]  /*0520*/  ISETP.NE.OR P0, PT, R2, RZ, !P0 ;  /* 0x000000ff0200720c */ /* 0x001fe40004705670 */
[----:B-1----:R-:W-:-:S11]  /*0530*/  ISETP.NE.AND P2, PT, R3, 0x1, PT ;  /* 0x000000010300780c */ /* 0x002fd60003f45270 */
[----:B------:R-:W-:Y:S01]  /*0540*/  VOTEU.ALL UP0, P0 ;  /* 0x00000000003f7886 */ /* 0x000fe20000000000 */
[----:B------:R-:W-:Y:S01]  /*0550*/  VOTEU.ALL UP1, P0 ;  /* 0x00000000003f7886 */ /* 0x000fe20000020000 */
[----:B------:R-:W3:Y:S01]  /*0560*/  @P2 LDC R9, c[0x0][0x10] ;  /* 0x00000400ff092b82 */ /* 0x000ee20000000800 */
[----:B--2---:R-:W-:Y:S02]  /*0570*/  @P2 IMAD.MOV.U32 R2, RZ, RZ, R10 ;  /* 0x000000ffff022224 */ /* 0x004fe400078e000a */
[----:B------:R-:W-:Y:S01]  /*0580*/  @!UP0 UMOV UR6, 0x400 ;  /* 0x0000040000068882 */ /* 0x000fe20000000000 */
[----:B------:R-:W-:-:S04]  /*0590*/  @!UP0 UIADD3 UR4, -UR4, 0x100000, URZ ;  /* 0x0010000004048890 */ /* 0x000fc8000fffe13f */
[----:B------:R-:W-:Y:S02]  /*05a0*/  @!UP0 USHF.L.U32 UR5, UR4, 0xb, URZ ;  /* 0x0000000b04058899 */ /* 0x000fe4000800063f */
[----:B------:R-:W-:Y:S01]  /*05b0*/  @!UP0 USHF.L.U32 UR4, UR4, 0x1, URZ ;  /* 0x0000000104048899 */ /* 0x000fe2000800063f */
[----:B------:R-:W-:Y:S02]  /*05c0*/  @P2 IMAD.MOV.U32 R3, RZ, RZ, RZ ;  /* 0x000000ffff032224 */ /* 0x000fe400078e00ff */
[----:B------:R-:W-:Y:S01]  /*05d0*/  @P2 IMAD.MOV.U32 R13, RZ, RZ, RZ ;  /* 0x000000ffff0d2224 */ /* 0x000fe200078e00ff */
[----:B------:R-:W0:Y:S08]  /*05e0*/  @!UP0 S2UR UR7, SR_CgaCtaId ;  /* 0x00000000000789c3 */ /* 0x000e300000008800 */
[----:B------:R-:W1:Y:S01]  /*05f0*/  @!P2 LDC R7, c[0x0][0xc] ;  /* 0x00000300ff07ab82 */ /* 0x000e620000000800 */
[----:B---3--:R-:W-:-:S04]  /*0600*/  @P2 IMAD.WIDE.U32 R2, R8, R9, R2 ;  /* 0x0000000908022225 */ /* 0x008fc800078e0002 */
[----:B------:R-:W-:Y:S02]  /*0610*/  IMAD.MOV.U32 R9, RZ, RZ, RZ ;  /* 0x000000ffff097224 */ /* 0x000fe400078e00ff */
[----:B------:R-:W-:Y:S01]  /*0620*/  @P2 IMAD.IADD R3, R3, 0x1, R13 ;  /* 0x0000000103032824 */ /* 0x000fe200078e020d */
[----:B0-----:R-:W-:Y:S01]  /*0630*/  @!UP0 ULEA UR6, UR7, UR6, 0x18 ;  /* 0x0000000607068291 */ /* 0x001fe2000f8ec03f */
[----:B------:R-:W-:Y:S01]  /*0640*/  VOTEU.ALL UP0, P0 ;  /* 0x00000000003f7886 */ /* 0x000fe20000000000 */
[----:B------:R-:W-:-:S04]  /*0650*/  ISETP.NE.AND P0, PT, R5, 0x3, PT ;  /* 0x000000030500780c */ /* 0x000fc80003f05270 */
[----:B------:R-:W-:-:S04]  /*0660*/  ISETP.EQ.OR P0, PT, R5, RZ, !P0 ;  /* 0x000000ff0500720c */ /* 0x000fc80004702670 */
[----:B------:R-:W-:Y:S01]  /*0670*/  ISETP.EQ.AND P0, PT, R6, RZ, P0 ;  /* 0x000000ff0600720c */ /* 0x000fe20000702270 */
[----:B------:R-:W0:Y:S02]  /*0680*/  FENCE.VIEW.ASYNC.S ;  /* 0x00000000000073c6 */ /* 0x000e240000000000 */
[----:B0-----:R0:W2:Y:S01]  /*0690*/  @!UP0 SYNCS.EXCH.64 URZ, [UR6+0xf0], UR4 ;  /* 0x0000f004063f85b2 */ /* 0x0010a20008000100 */
[----:B-1----:R-:W-:Y:S01]  /*06a0*/  @!P2 IMAD.WIDE.U32 R6, R7, R10, R8 ;  /* 0x0000000a0706a225 */ /* 0x002fe200078e0008 */
[----:B------:R-:W-:-:S03]  /*06b0*/  SEL R4, RZ, 0x1, !P0 ;  /* 0x00000001ff047807 */ /* 0x000fc60004000000 */
[----:B------:R-:W-:Y:S02]  /*06c0*/  @!P2 IMAD.MOV.U32 R2, RZ, RZ, R6 ;  /* 0x000000ffff02a224 */ /* 0x000fe400078e0006 */
[----:B------:R-:W-:Y:S01]  /*06d0*/  @!P2 IMAD.MOV.U32 R3, RZ, RZ, R7 ;  /* 0x000000ffff03a224 */ /* 0x000fe200078e0007 */
[----:B------:R-:W-:Y:S01]  /*06e0*/  SEL R4, R4, 0x2, P1 ;  /* 0x0000000204047807 */ /* 0x000fe20000800000 */
[----:B------:R0:W2:Y:S01]  /*06f0*/  @!UP1 SYNCS.EXCH.64 URZ, [UR6+0xf8], UR4 ;  /* 0x0000f804063f95b2 */ /* 0x0000a20008000100 */
[----:B------:R-:W-:Y:S01]  /*0700*/  NOP ;  /* 0x0000000000007918 */ /* 0x000fe20000000000 */
[----:B--2---:R-:W-:Y:S06]  /*0710*/  BAR.SYNC.DEFER_BLOCKING 0x0 ;  /* 0x0000000000007b1d */ /* 0x004fec0000010000 */
[----:B------:R-:W-:Y:S05]  /*0720*/  @!P3 BRA `(.L_x_4) ;  /* 0x000000740064b947 */ /* 0x000fea0003800000 */
[----:B------:R-:W-:-:S13]  /*0730*/  ISETP.GT.U32.AND P0, PT, R11, 0x1, PT ;  /* 0x000000010b00780c */ /* 0x000fda0003f04070 */
[----:B0-----:R-:W-:Y:S05]  /*0740*/  @P0 EXIT ;  /* 0x000000000000094d */ /* 0x001fea0003800000 */
[----:B------:R-:W-:Y:S01]  /*0750*/  ULDC.64 UR4, c[0x0][0x650] ;  /* 0x0001940000047ab9 */ /* 0x000fe20000000a00 */
[----:B------:R-:W-:Y:S01]  /*0760*/  PRMT R12, RZ, 0x7610, R12 ;  /* 0x00007610ff0c7816 */ /* 0x000fe2000000000c */
[----:B------:R-:W-:Y:S01]  /*0770*/  IMAD.MOV.U32 R6, RZ, RZ, -0x1 ;  /* 0xffffffffff067424 */ /* 0x000fe200078e00ff */
[----:B------:R-:W-:Y:S01]  /*0780*/  ISETP.GE.U32.AND P0, PT, R2, UR4, PT ;  /* 0x0000000402007c0c */ /* 0x000fe2000bf06070 */
[----:B------:R-:W-:Y:S02]  /*0790*/  IMAD.MOV.U32 R7, RZ, RZ, -0x1 ;  /* 0xffffffffff077424 */ /* 0x000fe400078e00ff */
[----:B------:R-:W-:Y:S01]  /*07a0*/  IMAD.MOV.U32 R5, RZ, RZ, -0x1 ;  /* 0xffffffffff057424 */ /* 0x000fe200078e00ff */
[----:B------:R-:W-:-:S13]  /*07b0*/  ISETP.GE.U32.AND.EX P0, PT, R3, UR5, PT, P0 ;  /* 0x0000000503007c0c */ /* 0x000fda000bf06100 */
[----:B------:R-:W-:Y:S05]  /*07c0*/  @P0 BRA `(.L_x_5) ;  /* 0x00000004005c0947 */ /* 0x000fea0003800000 */
[----:B------:R-:W0:Y:S01]  /*07d0*/  LDC.64 R16, c[0x0][0x628] ;  /* 0x00018a00ff107b82 */ /* 0x000e220000000a00 */
[----:B------:R-:W-:Y:S02]  /*07e0*/  IMAD.MOV.U32 R6, RZ, RZ, R2 ;  /* 0x000000ffff067224 */ /* 0x000fe400078e0002 */
[----:B------:R-:W-:-:S05]  /*07f0*/  IMAD.MOV.U32 R7, RZ, RZ, R3 ;  /* 0x000000ffff077224 */ /* 0x000fca00078e0003 */
[----:B------:R-:W1:Y:S08]  /*0800*/  LDC R18, c[0x0][0x630] ;  /* 0x00018c00ff127b82 */ /* 0x000e700000000800 */
[----:B------:R-:W2:Y:S01]  /*0810*/  LDC.64 R20, c[0x0][0x620] ;  /* 0x00018800ff147b82 */ /* 0x000ea20000000a00 */
[----:B0-----:R-:W-:-:S04]  /*0820*/  ISETP.NE.U32.AND P0, PT, R16, RZ, PT ;  /* 0x000000ff1000720c */ /* 0x001fc80003f05070 */
[----:B------:R-:W-:-:S13]  /*0830*/  ISETP.NE.AND.EX P0, PT, R17, RZ, PT, P0 ;  /* 0x000000ff1100720c */ /* 0x000fda0003f05300 */
[----:B-12---:R-:W-:Y:S05]  /*0840*/  @!P0 BRA `(.L_x_6) ;  /* 0x0000000000288947 */ /* 0x006fea0003800000 */
[----:B------:R-:W0:Y:S02]  /*0850*/  LDC R5, c[0x0][0x634] ;  /* 0x00018d00ff057b82 */ /* 0x000e240000000800 */
[----:B0-----:R-:W-:-:S05]  /*0860*/  IADD3 R5, P0, R2, R5, RZ ;  /* 0x0000000502057210 */ /* 0x001fca0007f1e0ff */
[----:B------:R-:W-:-:S04]  /*0870*/  IMAD.X R11, RZ, RZ, R3, P0 ;  /* 0x000000ffff0b7224 */ /* 0x000fc800000e0603 */
[----:B------:R-:W-:-:S04]  /*0880*/  IMAD.WIDE.U32 R6, R11, R16, RZ ;  /* 0x000000100b067225 */ /* 0x000fc800078e00ff */
[----:B------:R-:W-:-:S04]  /*0890*/  IMAD.WIDE.U32 R12, P0, R5, R17, R6 ;  /* 0x00000011050c7225 */ /* 0x000fc80007800006 */
[----:B------:R-:W-:-:S04]  /*08a0*/  IMAD.WIDE.U32 R6, R5, R16, RZ ;  /* 0x0000001005067225 */ /* 0x000fc800078e00ff */
[----:B------:R-:W-:Y:S01]  /*08b0*/  IMAD.X R15, RZ, RZ, RZ, P0 ;  /* 0x000000ffff0f7224 */ /* 0x000fe200000e06ff */
[----:B------:R-:W-:Y:S01]  /*08c0*/  IADD3 RZ, P0, R7, R12, RZ ;  /* 0x0000000c07ff7210 */ /* 0x000fe20007f1e0ff */
[----:B------:R-:W-:-:S04]  /*08d0*/  IMAD.MOV.U32 R14, RZ, RZ, R13 ;  /* 0x000000ffff0e7224 */ /* 0x000fc800078e000d */
[----:B------:R-:W-:-:S08]  /*08e0*/  IMAD.WIDE.U32.X R6, R11, R17, R14, P0 ;  /* 0x000000110b067225 */ /* 0x000fd000000e040e */
.L_x_6:
[--C-:B------:R-:W-:Y:S01]  /*08f0*/  SHF.R.U64 R26, R6, R18, R7.reuse ;  /* 0x00000012061a7219 */ /* 0x100fe20000001207 */
[----:B------:R-:W0:Y:S01]  /*0900*/  LDC.64 R22, c[0x0][0x640] ;  /* 0x00019000ff167b82 */ /* 0x000e220000000a00 */
[----:B------:R-:W-:Y:S01]  /*0910*/  I2FP.F32.U32 R5, R8 ;  /* 0x0000000800057245 */ /* 0x000fe20000201000 */
[----:B------:R-:W-:Y:S01]  /*0920*/  ULDC UR4, c[0x0][0x150] ;  /* 0x0000540000047ab9 */ /* 0x000fe20000000800 */
[----:B------:R-:W-:Y:S02]  /*0930*/  SHF.R.U32.HI R6, RZ, R18, R7 ;  /* 0x00000012ff067219 */ /* 0x000fe40000011607 */
[----:B------:R-:W-:Y:S01]  /*0940*/  IADD3 R11, P0, RZ, -R26, RZ ;  /* 0x8000001aff0b7210 */ /* 0x000fe20007f1e0ff */
[----:B------:R-:W-:Y:S01]  /*0950*/  FMUL R5, R5, UR4 ;  /* 0x0000000405057c20 */ /* 0x000fe20008400000 */
[----:B------:R-:W-:Y:S01]  /*0960*/  ULDC UR4, c[0x0][0x154] ;  /* 0x0000550000047ab9 */ /* 0x000fe20000000800 */
[----:B------:R-:W1:Y:S02]  /*0970*/  LDC R14, c[0x0][0x618] ;  /* 0x00018600ff0e7b82 */ /* 0x000e640000000800 */
[----:B------:R-:W-:-:S02]  /*0980*/  IMAD.X R13, RZ, RZ, ~R6, P0 ;  /* 0x000000ffff0d7224 */ /* 0x000fc400000e0e06 */
[----:B------:R-:W2:Y:S01]  /*0990*/  F2I.U32.TRUNC.NTZ R5, R5 ;  /* 0x0000000500057305 */ /* 0x000ea2000020f000 */
[----:B------:R-:W-:-:S03]  /*09a0*/  IMAD.WIDE.U32 R6, R11, R20, R2 ;  /* 0x000000140b067225 */ /* 0x000fc600078e0002 */
[----:B------:R-:W3:Y:S01]  /*09b0*/  LDC R9, c[0x0][0x144] ;  /* 0x00005100ff097b82 */ /* 0x000ee20000000800 */
[----:B------:R-:W-:-:S04]  /*09c0*/  IMAD R12, R13, R20, RZ ;  /* 0x000000140d0c7224 */ /* 0x000fc800078e02ff */
[----:B------:R-:W-:Y:S02]  /*09d0*/  IMAD R11, R11, R21, R12 ;  /* 0x000000150b0b7224 */ /* 0x000fe400078e020c */
[----:B------:R-:W-:Y:S01]  /*09e0*/  IMAD.MOV.U32 R12, RZ, RZ, 0x1 ;  /* 0x00000001ff0c7424 */ /* 0x000fe200078e00ff */
[----:B------:R-:W4:Y:S01]  /*09f0*/  LDC R18, c[0x0][0x608] ;  /* 0x00018200ff127b82 */ /* 0x000f220000000800 */
[----:B------:R-:W-:Y:S01]  /*0a00*/  IMAD.IADD R11, R7, 0x1, R11 ;  /* 0x00000001070b7824 */ /* 0x000fe200078e020b */
[----:B0-----:R-:W-:Y:S01]  /*0a10*/  ISETP.NE.U32.AND P0, PT, R22, RZ, PT ;  /* 0x000000ff1600720c */ /* 0x001fe20003f05070 */
[----:B--2---:R-:W-:-:S03]  /*0a20*/  IMAD.MOV R7, RZ, RZ, -R5 ;  /* 0x000000ffff077224 */ /* 0x004fc600078e0a05 */
[----:B------:R-:W-:Y:S02]  /*0a30*/  ISETP.NE.AND.EX P0, PT, R23, RZ, PT, P0 ;  /* 0x000000ff1700720c */ /* 0x000fe40003f05300 */
[----:B------:R-:W0:Y:S01]  /*0a40*/  LDC R13, c[0x0][0x658] ;  /* 0x00019600ff0d7b82 */ /* 0x000e220000000800 */
[--C-:B-1----:R-:W-:Y:S02]  /*0a50*/  SHF.R.U64 R16, R6, R14, R11.reuse ;  /* 0x0000000e06107219 */ /* 0x102fe4000000120b */
[----:B------:R-:W-:Y:S02]  /*0a60*/  I2FP.F32.U32 R6, R10 ;  /* 0x0000000a00067245 */ /* 0x000fe40000201000 */
[----:B------:R-:W-:-:S03]  /*0a70*/  SHF.R.U32.HI R11, RZ, R14, R11 ;  /* 0x0000000eff0b7219 */ /* 0x000fc6000001160b */
[----:B------:R-:W1:Y:S01]  /*0a80*/  LDC R17, c[0x0][0x148] ;  /* 0x00005200ff117b82 */ /* 0x000e620000000800 */
[----:B---3--:R-:W-:Y:S02]  /*0a90*/  IMAD R5, R9, R7, R8 ;  /* 0x0000000709057224 */ /* 0x008fe400078e0208 */
[----:B------:R-:W-:Y:S01]  /*0aa0*/  FMUL R7, R6, UR4 ;  /* 0x0000000406077c20 */ /* 0x000fe20008400000 */
[----:B------:R-:W-:-:S03]  /*0ab0*/  IMAD.MOV.U32 R6, RZ, RZ, -0x1 ;  /* 0xffffffffff067424 */ /* 0x000fc600078e00ff */
[----:B------:R2:W3:Y:S01]  /*0ac0*/  F2I.U32.TRUNC.NTZ R15, R7 ;  /* 0x00000007000f7305 */ /* 0x0004e2000020f000 */
[----:B------:R-:W1:Y:S01]  /*0ad0*/  LDC R21, c[0x0][0x600] ;  /* 0x00018000ff157b82 */ /* 0x000e620000000800 */
[-CC-:B----4-:R-:W-:Y:S02]  /*0ae0*/  SHF.R.U64 R27, R16, R18.reuse, R11.reuse ;  /* 0x00000012101b7219 */ /* 0x190fe4000000120b */
[----:B------:R-:W-:-:S05]  /*0af0*/  SHF.R.U32.HI R8, RZ, R18, R11 ;  /* 0x00000012ff087219 */ /* 0x000fca000001160b */
[----:B------:R-:W4:Y:S01]  /*0b00*/  LDC R20, c[0x0][0x648] ;  /* 0x00019200ff147b82 */ /* 0x000f220000000800 */
[-CC-:B0-----:R-:W-:Y:S02]  /*0b10*/  SHF.R.U64 R18, R27, R13.reuse, R8.reuse ;  /* 0x0000000d1b127219 */ /* 0x181fe40000001208 */
[-C--:B------:R-:W-:Y:S02]  /*0b20*/  SHF.L.U32 R6, R6, R13.reuse, RZ ;  /* 0x0000000d06067219 */ /* 0x080fe400000006ff */
[-C--:B------:R-:W-:Y:S02]  /*0b30*/  SHF.R.U32.HI R8, RZ, R13.reuse, R8 ;  /* 0x0000000dff087219 */ /* 0x080fe40000011608 */
[----:B------:R-:W-:Y:S01]  /*0b40*/  LOP3.LUT R14, RZ, R6, RZ, 0x33, !PT ;  /* 0x00000006ff0e7212 */ /* 0x000fe200078e33ff */
[----:B------:R-:W0:Y:S01]  /*0b50*/  LDC R25, c[0x0][0x638] ;  /* 0x00018e00ff197b82 */ /* 0x000e220000000800 */
[----:B------:R-:W-:Y:S01]  /*0b60*/  SHF.L.U32 R11, R12, R13, RZ ;  /* 0x0000000d0c0b7219 */ /* 0x000fe200000006ff */
[----:B------:R-:W-:-:S02]  /*0b70*/  IMAD.MOV.U32 R6, RZ, RZ, R18 ;  /* 0x000000ffff067224 */ /* 0x000fc400078e0012 */
[----:B--2---:R-:W-:-:S04]  /*0b80*/  IMAD.MOV.U32 R7, RZ, RZ, R8 ;  /* 0x000000ffff077224 */ /* 0x004fc800078e0008 */
[----:B------:R-:W2:Y:S01]  /*0b90*/  LDC R24, c[0x0][0x610] ;  /* 0x00018400ff187b82 */ /* 0x000ea20000000800 */
[----:B---3--:R-:W-:Y:S05]  /*0ba0*/  @!P0 BRA `(.L_x_7) ;  /* 0x0000000000288947 */ /* 0x008fea0003800000 */
[----:B------:R-:W3:Y:S02]  /*0bb0*/  LDC R13, c[0x0][0x64c] ;  /* 0x00019300ff0d7b82 */ /* 0x000ee40000000800 */
[----:B---3--:R-:W-:-:S05]  /*0bc0*/  IADD3 R13, P0, R18, R13, RZ ;  /* 0x0000000d120d7210 */ /* 0x008fca0007f1e0ff */
        /* <DEDUP_REMOVED lines=8> */
.L_x_7:
[----:B----4-:R-:W-:Y:S01]  /*0c50*/  SHF.R.U64 R6, R6, R20, R7 ;  /* 0x0000001406067219 */ /* 0x010fe20000001207 */
[----:B-1----:R-:W-:Y:S01]  /*0c60*/  VIADD R7, R21, 0xffffffff ;  /* 0xffffffff15077836 */ /* 0x002fe20000000000 */
[----:B------:R-:W-:Y:S01]  /*0c70*/  LOP3.LUT R14, R27, R14, RZ, 0xc0, !PT ;  /* 0x0000000e1b0e7212 */ /* 0x000fe200078ec0ff */
[----:B------:R-:W-:Y:S02]  /*0c80*/  IMAD.MOV R15, RZ, RZ, -R15 ;  /* 0x000000ffff0f7224 */ /* 0x000fe400078e0a0f */
[----:B------:R-:W-:Y:S01]  /*0c90*/  IMAD.MOV R8, RZ, RZ, -R6 ;  /* 0x000000ffff087224 */ /* 0x000fe200078e0a06 */
[----:B------:R-:W-:Y:S01]  /*0ca0*/  LOP3.LUT R7, R16, R7, RZ, 0xc0, !PT ;  /* 0x0000000710077212 */ /* 0x000fe200078ec0ff */
[----:B------:R-:W-:Y:S02]  /*0cb0*/  IMAD R14, R11, R6, R14 ;  /* 0x000000060b0e7224 */ /* 0x000fe400078e020e */
[----:B------:R-:W-:Y:S02]  /*0cc0*/  @P2 IMAD R5, R17, R15, R10 ;  /* 0x0000000f11052224 */ /* 0x000fe400078e020a */
[----:B0-----:R-:W-:-:S02]  /*0cd0*/  IMAD R6, R8, R25, R18 ;  /* 0x0000001908067224 */ /* 0x001fc400078e0212 */
[----:B--2---:R-:W-:Y:S02]  /*0ce0*/  IMAD R5, R14, R24, R5 ;  /* 0x000000180e057224 */ /* 0x004fe400078e0205 */
[----:B------:R-:W-:Y:S02]  /*0cf0*/  IMAD R6, R6, R21, R7 ;  /* 0x0000001506067224 */ /* 0x000fe400078e0207 */
[----:B------:R-:W-:-:S03]  /*0d00*/  IMAD.MOV.U32 R12, RZ, RZ, 0x1 ;  /* 0x00000001ff0c7424 */ /* 0x000fc600078e00ff */
[----:B------:R-:W-:Y:S02]  /*0d10*/  SEL R7, R6, R5, !P2 ;  /* 0x0000000506077207 */ /* 0x000fe40005000000 */
[----:B------:R-:W-:Y:S01]  /*0d20*/  SEL R6, R5, R6, !P2 ;  /* 0x0000000605067207 */ /* 0x000fe20005000000 */
[----:B------:R-:W-:-:S07]  /*0d30*/  IMAD.MOV.U32 R5, RZ, RZ, R26 ;  /* 0x000000ffff057224 */ /* 0x000fce00078e001a */
.L_x_5:
[----:B------:R-:W-:-:S08]  /*0d40*/  NOP ;  /* 0x0000000000007918 */ /* 0x000fd00000000000 */
[----:B------:R-:W0:Y:S02]  /*0d50*/  USETMAXREG.TRY_ALLOC.CTAPOOL UP0, 0xe8 ;  /* 0x000000e8000079c8 */ /* 0x000e240008000600 */
[----:B0-----:R-:W-:-:S13]  /*0d60*/  PLOP3.LUT P0, PT, PT, PT, UP0, 0x80, 0x0 ;  /* 0x000000000000781c */ /* 0x001fda0003f0f008 */
[----:B------:R-:W-:Y:S05]  /*0d70*/  @!P0 BRA `(.L_x_5) ;  /* 0xfffffffc00f08947 */ /* 0x000fea000383ffff */
[----:B------:R-:W-:Y:S01]  /*0d80*/  ULDC.64 UR4, c[0x0][0x598] ;  /* 0x0001660000047ab9 */ /* 0x000fe20000000a00 */
[----:B------:R-:W-:Y:S01]  /*0d90*/  ULDC.64 UR16, c[0x0][0x208] ;  /* 0x0000820000107ab9 */ /* 0x000fe20000000a00 */
[----:B------:R-:W-:-:S04]  /*0da0*/  ISETP.NE.U32.AND P0, PT, RZ, UR4, PT ;  /* 0x00000004ff007c0c */ /* 0x000fc8000bf05070 */
[----:B------:R-:W-:-:S13]  /*0db0*/  ISETP.NE.AND.EX P0, PT, RZ, UR5, PT, P0 ;  /* 0x00000005ff007c0c */ /* 0x000fda000bf05300 */
[----:B------:R-:W-:Y:S05]  /*0dc0*/  @!P0 BRA `(.L_x_8) ;  /* 0x00000000001c8947 */ /* 0x000fea0003800000 */
[----:B------:R-:W0:Y:S02]  /*0dd0*/  LDC.64 R8, c[0x0][0x598] ;  /* 0x00016600ff087b82 */ /* 0x000e240000000a00 */
[----:B0-----:R-:W2:Y:S02]  /*0de0*/  LDG.E.64 R8, desc[UR16][R8.64] ;  /* 0x0000001008087981 */ /* 0x001ea4000c1e1b00 */
[----:B--2---:R-:W-:-:S04]  /*0df0*/  ISETP.NE.U32.AND P0, PT, R8, RZ, PT ;  /* 0x000000ff0800720c */ /* 0x004fc80003f05070 */
[----:B------:R-:W-:-:S13]  /*0e00*/  ISETP.NE.AND.EX P0, PT, R9, RZ, PT, P0 ;  /* 0x000000ff0900720c */ /* 0x000fda0003f05300 */
[----:B------:R-:W-:Y:S05]  /*0e10*/  @!P0 BRA `(.L_x_8) ;  /* 0x0000000000088947 */ /* 0x000fea0003800000 */
[----:B------:R0:W5:Y:S01]  /*0e20*/  LD.E R8, desc[UR16][R8.64] ;  /* 0x0000001008087980 */ /* 0x000162000c101900 */
[----:B------:R-:W-:Y:S05]  /*0e30*/  BRA `(.L_x_9) ;  /* 0x0000000000207947 */ /* 0x000fea0003800000 */
.L_x_8:
[----:B------:R-:W-:Y:S02]  /*0e40*/  ULDC.64 UR4, c[0x0][0x588] ;  /* 0x0001620000047ab9 */ /* 0x000fe40000000a00 */
[----:B------:R-:W-:-:S04]  /*0e50*/  ISETP.NE.U32.AND P0, PT, RZ, UR4, PT ;  /* 0x00000004ff007c0c */ /* 0x000fc8000bf05070 */
[----:B------:R-:W-:-:S13]  /*0e60*/  ISETP.NE.AND.EX P0, PT, RZ, UR5, PT, P0 ;  /* 0x00000005ff007c0c */ /* 0x000fda000bf05300 */
[----:B------:R-:W-:Y:S05]  /*0e70*/  @!P0 BRA `(.L_x_10) ;  /* 0x00000000000c8947 */ /* 0x000fea0003800000 */
[----:B------:R-:W0:Y:S02]  /*0e80*/  LDC.64 R8, c[0x0][0x588] ;  /* 0x00016200ff087b82 */ /* 0x000e240000000a00 */
[----:B0-----:R1:W5:Y:S01]  /*0e90*/  LDG.E R8, desc[UR16][R8.64] ;  /* 0x0000001008087981 */ /* 0x001362000c1e1900 */
[----:B------:R-:W-:Y:S05]  /*0ea0*/  BRA `(.L_x_9) ;  /* 0x0000000000047947 */ /* 0x000fea0003800000 */
.L_x_10:
[----:B------:R-:W2:Y:S02]  /*0eb0*/  LDC R8, c[0x0][0x580] ;  /* 0x00016000ff087b82 */ /* 0x000ea40000000800 */
.L_x_9:
[----:B------:R-:W-:Y:S02]  /*0ec0*/  ULDC.64 UR4, c[0x0][0x5a0] ;  /* 0x0001680000047ab9 */ /* 0x000fe40000000a00 */
[----:B------:R-:W-:-:S04]  /*0ed0*/  ISETP.NE.U32.AND P0, PT, RZ, UR4, PT ;  /* 0x00000004ff007c0c */ /* 0x000fc8000bf05070 */
[----:B------:R-:W-:-:S13]  /*0ee0*/  ISETP.NE.AND.EX P0, PT, RZ, UR5, PT, P0 ;  /* 0x00000005ff007c0c */ /* 0x000fda000bf05300 */
[----:B------:R-:W-:Y:S05]  /*0ef0*/  @!P0 BRA `(.L_x_11) ;  /* 0x00000000001c8947 */ /* 0x000fea0003800000 */
[----:B------:R-:W3:Y:S02]  /*0f00*/  LDC.64 R10, c[0x0][0x5a0] ;  /* 0x00016800ff0a7b82 */ /* 0x000ee40000000a00 */
[----:B---3--:R-:W3:Y:S02]  /*0f10*/  LDG.E.64 R10, desc[UR16][R10.64] ;  /* 0x000000100a0a7981 */ /* 0x008ee4000c1e1b00 */
[----:B---3--:R-:W-:-:S04]  /*0f20*/  ISETP.NE.U32.AND P0, PT, R10, RZ, PT ;  /* 0x000000ff0a00720c */ /* 0x008fc80003f05070 */
[----:B------:R-:W-:-:S13]  /*0f30*/  ISETP.NE.AND.EX P0, PT, R11, RZ, PT, P0 ;  /* 0x000000ff0b00720c */ /* 0x000fda0003f05300 */
[----:B------:R-:W-:Y:S05]  /*0f40*/  @!P0 BRA `(.L_x_11) ;  /* 0x0000000000088947 */ /* 0x000fea0003800000 */
[----:B01----:R0:W5:Y:S01]  /*0f50*/  LD.E R9, desc[UR16][R10.64] ;  /* 0x000000100a097980 */ /* 0x003162000c101900 */
[----:B------:R-:W-:Y:S05]  /*0f60*/  BRA `(.L_x_12) ;  /* 0x0000000000207947 */ /* 0x000fea0003800000 */
.L_x_11:
[----:B------:R-:W-:Y:S02]  /*0f70*/  ULDC.64 UR4, c[0x0][0x590] ;  /* 0x0001640000047ab9 */ /* 0x000fe40000000a00 */
[----:B------:R-:W-:-:S04]  /*0f80*/  ISETP.NE.U32.AND P0, PT, RZ, UR4, PT ;  /* 0x00000004ff007c0c */ /* 0x000fc8000bf05070 */
[----:B------:R-:W-:-:S13]  /*0f90*/  ISETP.NE.AND.EX P0, PT, RZ, UR5, PT, P0 ;  /* 0x00000005ff007c0c */ /* 0x000fda000bf05300 */
[----:B------:R-:W-:Y:S05]  /*0fa0*/  @!P0 BRA `(.L_x_13) ;  /* 0x00000000000c8947 */ /* 0x000fea0003800000 */
[----:B------:R-:W0:Y:S02]  /*0fb0*/  LDC.64 R10, c[0x0][0x590] ;  /* 0x00016400ff0a7b82 */ /* 0x000e240000000a00 */
[----:B01----:R1:W5:Y:S01]  /*0fc0*/  LDG.E R9, desc[UR16][R10.64] ;  /* 0x000000100a097981 */ /* 0x003362000c1e1900 */
[----:B------:R-:W-:Y:S05]  /*0fd0*/  BRA `(.L_x_12) ;  /* 0x0000000000047947 */ /* 0x000fea0003800000 */
.L_x_13:
[----:B01----:R-:W3:Y:S02]  /*0fe0*/  LDC R9, c[0x0][0x584] ;  /* 0x00016100ff097b82 */ /* 0x003ee40000000800 */
.L_x_12:
[----:B------:R-:W-:-:S13]  /*0ff0*/  LOP3.LUT P0, RZ, R12, 0xff, RZ, 0xc0, !PT ;  /* 0x000000ff0cff7812 */ /* 0x000fda000780c0ff */
[----:B------:R-:W-:Y:S05]  /*1000*/  @!P0 EXIT ;  /* 0x000000000000894d */ /* 0x000fea0003800000 */
[----:B------:R-:W-:Y:S01]  /*1010*/  ULDC UR4, c[0x0][0x28c] ;  /* 0x0000a30000047ab9 */ /* 0x000fe20000000800 */
[----:B------:R-:W-:Y:S01]  /*1020*/  LOP3.LUT R138, R4, 0x1, RZ, 0xfc, !PT ;  /* 0x00000001048a7812 */ /* 0x000fe200078efcff */
[----:B------:R-:W-:-:S04]  /*1030*/  UIADD3 UR4, UR4, 0x3f, URZ ;  /* 0x0000003f04047890 */ /* 0x000fc8000fffe03f */
[----:B------:R-:W-:-:S04]  /*1040*/  USHF.R.S32.HI UR5, URZ, 0x1f, UR4 ;  /* 0x0000001f3f057899 */ /* 0x000fc80008011404 */
[----:B------:R-:W-:-:S03]  /*1050*/  ULEA.HI UR5, UR5, UR4, URZ, 0x6 ;  /* 0x0000000405057291 */ /* 0x000fc6000f8f303f */
[----:B------:R-:W-:Y:S01]  /*1060*/  UMOV UR4, URZ ;  /* 0x0000003f00047c82 */ /* 0x000fe20008000000 */
[----:B------:R-:W-:-:S03]  /*1070*/  USHF.R.S32.HI UR9, URZ, 0x6, UR5 ;  /* 0x000000063f097899 */ /* 0x000fc60008011405 */
[----:B------:R-:W-:-:S09]  /*1080*/  UMOV UR5, URZ ;  /* 0x0000003f00057c82 */ /* 0x000fd20008000000 */
.L_x_166:
[----:B01----:R-:W-:Y:S01]  /*1090*/  LOP3.LUT R10, R0, 0x80, RZ, 0xc0, !PT ;  /* 0x00000080000a7812 */ /* 0x003fe200078ec0ff */
[----:B------:R-:W0:Y:S01]  /*10a0*/  S2UR UR13, SR_CgaCtaId ;  /* 0x00000000000d79c3 */ /* 0x000e220000008800 */
[----:B------:R-:W-:Y:S01]  /*10b0*/  UMOV UR12, 0x400 ;  /* 0x00000400000c7882 */ /* 0x000fe20000000000 */
[----:B------:R-:W-:Y:S01]  /*10c0*/  UMOV UR6, URZ ;  /* 0x0000003f00067c82 */ /* 0x000fe20008000000 */
[----:B------:R-:W-:Y:S01]  /*10d0*/  SHF.R.U32.HI R10, RZ, 0x7, R10 ;  /* 0x00000007ff0a7819 */ /* 0x000fe2000001160a */
[----:B------:R-:W-:Y:S01]  /*10e0*/  UMOV UR7, URZ ;  /* 0x0000003f00077c82 */ /* 0x000fe20008000000 */
[----:B------:R-:W-:Y:S01]  /*10f0*/  UMOV UR18, UR5 ;  /* 0x0000000500127c82 */ /* 0x000fe20008000000 */
[----:B------:R-:W-:Y:S02]  /*1100*/  CS2R R14, SRZ ;  /* 0x00000000000e7805 */ /* 0x000fe4000001ff00 */
[----:B------:R-:W-:Y:S01]  /*1110*/  CS2R R12, SRZ ;  /* 0x00000000000c7805 */ /* 0x000fe2000001ff00 */
[----:B------:R-:W1:Y:S01]  /*1120*/  LDC R11, c[0x0][0x28c] ;  /* 0x0000a300ff0b7b82 */ /* 0x000e620000000800 */
[----:B------:R-:W4:Y:S01]  /*1130*/  SHFL.IDX PT, R10, R10, RZ, 0x1f ;  /* 0x00001fff0a0a7589 */ /* 0x000f2200000e0000 */
[----:B------:R-:W-:-:S02]  /*1140*/  CS2R R16, SRZ ;  /* 0x0000000000107805 */ /* 0x000fc4000001ff00 */
[----:B------:R-:W-:Y:S02]  /*1150*/  CS2R R18, SRZ ;  /* 0x0000000000127805 */ /* 0x000fe4000001ff00 */
[----:B------:R-:W-:Y:S02]  /*1160*/  CS2R R20, SRZ ;  /* 0x0000000000147805 */ /* 0x000fe4000001ff00 */
[----:B------:R-:W-:Y:S02]  /*1170*/  CS2R R22, SRZ ;  /* 0x0000000000167805 */ /* 0x000fe4000001ff00 */
[----:B------:R-:W-:Y:S02]  /*1180*/  CS2R R88, SRZ ;  /* 0x0000000000587805 */ /* 0x000fe4000001ff00 */
[----:B------:R-:W-:Y:S02]  /*1190*/  CS2R R90, SRZ ;  /* 0x00000000005a7805 */ /* 0x000fe4000001ff00 */
        /* <DEDUP_REMOVED lines=16> */
[----:B-1----:R-:W-:Y:S02]  /*12a0*/  ISETP.GE.AND P0, PT, R11, 0x1, PT ;  /* 0x000000010b00780c */ /* 0x002fe40003f06270 */
[----:B------:R-:W-:Y:S02]  /*12b0*/  CS2R R124, SRZ ;  /* 0x00000000007c7805 */ /* 0x000fe4000001ff00 */
[----:B----4-:R-:W-:-:S02]  /*12c0*/  R2UR UR8, R10 ;  /* 0x000000000a0872ca */ /* 0x010fc400000e0000 */
[----:B------:R-:W-:Y:S02]  /*12d0*/  CS2R R126, SRZ ;  /* 0x00000000007e7805 */ /* 0x000fe4000001ff00 */
[----:B------:R-:W-:Y:S02]  /*12e0*/  CS2R R128, SRZ ;  /* 0x0000000000807805 */ /* 0x000fe4000001ff00 */
[----:B------:R-:W-:Y:S02]  /*12f0*/  CS2R R130, SRZ ;  /* 0x0000000000827805 */ /* 0x000fe4000001ff00 */
[----:B------:R-:W-:Y:S02]  /*1300*/  CS2R R132, SRZ ;  /* 0x0000000000847805 */ /* 0x000fe4000001ff00 */
[----:B------:R-:W-:Y:S02]  /*1310*/  CS2R R134, SRZ ;  /* 0x0000000000867805 */ /* 0x000fe4000001ff00 */
[----:B------:R-:W-:Y:S01]  /*1320*/  CS2R R136, SRZ ;  /* 0x0000000000887805 */ /* 0x000fe2000001ff00 */
[----:B------:R-:W-:Y:S01]  /*1330*/  IMAD.MOV.U32 R139, RZ, RZ, RZ ;  /* 0x000000ffff8b7224 */ /* 0x000fe200078e00ff */
[----:B------:R-:W-:Y:S01]  /*1340*/  CS2R R24, SRZ ;  /* 0x0000000000187805 */ /* 0x000fe2000001ff00 */
[----:B------:R-:W-:Y:S01]  /*1350*/  IMAD.MOV.U32 R141, RZ, RZ, RZ ;  /* 0x000000ffff8d7224 */ /* 0x000fe200078e00ff */
[----:B---3--:R-:W-:Y:S01]  /*1360*/  CS2R R26, SRZ ;  /* 0x00000000001a7805 */ /* 0x008fe2000001ff00 */
[----:B------:R-:W-:Y:S01]  /*1370*/  IMAD.U32 R142, RZ, RZ, UR4 ;  /* 0x00000004ff8e7e24 */ /* 0x000fe2000f8e00ff */
[----:B------:R-:W-:Y:S01]  /*1380*/  CS2R R28, SRZ ;  /* 0x00000000001c7805 */ /* 0x000fe2000001ff00 */
[----:B------:R-:W-:Y:S01]  /*1390*/  ULEA.HI UR10, UR8, UR8, URZ, 0x1 ;  /* 0x00000008080a7291 */ /* 0x000fe2000f8f083f */
[----:B------:R-:W-:-:S02]  /*13a0*/  CS2R R30, SRZ ;  /* 0x00000000001e7805 */ /* 0x000fc4000001ff00 */
[----:B------:R-:W-:Y:S02]  /*13b0*/  CS2R R32, SRZ ;  /* 0x0000000000207805 */ /* 0x000fe4000001ff00 */
[----:B------:R-:W-:Y:S01]  /*13c0*/  CS2R R34, SRZ ;  /* 0x0000000000227805 */ /* 0x000fe2000001ff00 */
[----:B------:R-:W-:Y:S01]  /*13d0*/  ULOP3.LUT UR11, UR10, 0xffffe, URZ, 0xc0, !UPT ;  /* 0x000ffffe0a0b7892 */ /* 0x000fe2000f8ec03f */
[----:B------:R-:W-:Y:S01]  /*13e0*/  CS2R R36, SRZ ;  /* 0x0000000000247805 */ /* 0x000fe2000001ff00 */
[----:B0-----:R-:W-:Y:S01]  /*13f0*/  ULEA UR10, UR13, UR12, 0x18 ;  /* 0x0000000c0d0a7291 */ /* 0x001fe2000f8ec03f */
[----:B------:R-:W-:Y:S01]  /*1400*/  CS2R R38, SRZ ;  /* 0x0000000000267805 */ /* 0x000fe2000001ff00 */
[----:B------:R-:W-:Y:S01]  /*1410*/  UIADD3 UR11, UR8, -UR11, URZ ;  /* 0x8000000b080b7290 */ /* 0x000fe2000fffe03f */
[----:B------:R-:W-:Y:S02]  /*1420*/  CS2R R40, SRZ ;  /* 0x0000000000287805 */ /* 0x000fe4000001ff00 */
[----:B------:R-:W-:Y:S01]  /*1430*/  CS2R R42, SRZ ;  /* 0x00000000002a7805 */ /* 0x000fe2000001ff00 */
[----:B------:R-:W-:Y:S01]  /*1440*/  UMOV UR8, URZ ;  /* 0x0000003f00087c82 */ /* 0x000fe20008000000 */
[----:B------:R-:W-:Y:S01]  /*1450*/  ULEA UR11, UR11, UR10, 0xc ;  /* 0x0000000a0b0b7291 */ /* 0x000fe2000f8e603f */
[----:B------:R-:W-:-:S02]  /*1460*/  CS2R R44, SRZ ;  /* 0x00000000002c7805 */ /* 0x000fc4000001ff00 */
[----:B------:R-:W-:Y:S02]  /*1470*/  CS2R R46, SRZ ;  /* 0x00000000002e7805 */ /* 0x000fe4000001ff00 */
[----:B------:R-:W-:Y:S01]  /*1480*/  CS2R R48, SRZ ;  /* 0x0000000000307805 */ /* 0x000fe2000001ff00 */
[----:B------:R-:W-:Y:S01]  /*1490*/  UIADD3 UR11, UR11, 0x200, URZ ;  /* 0x000002000b0b7890 */ /* 0x000fe2000fffe03f */
[----:B------:R-:W-:Y:S02]  /*14a0*/  CS2R R50, SRZ ;  /* 0x0000000000327805 */ /* 0x000fe4000001ff00 */
[----:B------:R-:W-:Y:S02]  /*14b0*/  CS2R R52, SRZ ;  /* 0x0000000000347805 */ /* 0x000fe4000001ff00 */
[----:B------:R-:W-:Y:S01]  /*14c0*/  CS2R R54, SRZ ;  /* 0x0000000000367805 */ /* 0x000fe2000001ff00 */
[----:B------:R-:W-:Y:S01]  /*14d0*/  USHF.R.U32.HI UR11, URZ, 0x4, UR11 ;  /* 0x000000043f0b7899 */ /* 0x000fe2000801160b */
[----:B------:R-:W-:-:S02]  /*14e0*/  CS2R R56, SRZ ;  /* 0x0000000000387805 */ /* 0x000fc4000001ff00 */
[----:B------:R-:W-:Y:S02]  /*14f0*/  CS2R R58, SRZ ;  /* 0x00000000003a7805 */ /* 0x000fe4000001ff00 */
[----:B------:R-:W-:Y:S01]  /*1500*/  CS2R R60, SRZ ;  /* 0x00000000003c7805 */ /* 0x000fe2000001ff00 */
[----:B------:R-:W-:Y:S01]  /*1510*/  ULOP3.LUT UR11, UR11, 0x3fff, URZ, 0xc0, !UPT ;  /* 0x00003fff0b0b7892 */ /* 0x000fe2000f8ec03f */
        /* <DEDUP_REMOVED lines=12> */
[----:B------:R-:W-:Y:S01]  /*15e0*/  CS2R R86, SRZ ;  /* 0x0000000000567805 */ /* 0x000fe2000001ff00 */
[----:B------:R-:W-:Y:S06]  /*15f0*/  @!P0 BRA `(.L_x_14) ;  /* 0x0000000800308947 */ /* 0x000fec0003800000 */
[----:B------:R-:W-:-:S13]  /*1600*/  ISETP.NE.AND P1, PT, R138, 0x3, PT ;  /* 0x000000038a00780c */ /* 0x000fda0003f25270 */
[----:B------:R-:W-:Y:S05]  /*1610*/  @!P1 BRA `(.L_x_15) ;  /* 0x0000000000049947 */ /* 0x000fea0003800000 */
[----:B------:R-:W-:Y:S01]  /*1620*/  BPT.TRAP 0x1 ;  /* 0x000000040000795c */ /* 0x000fe20000300000 */
.L_x_15:
[----:B------:R-:W-:Y:S01]  /*1630*/  ULEA UR6, UR5, UR10, 0x3 ;  /* 0x0000000a05067291 */ /* 0x000fe2000f8e183f */
[----:B------:R-:W-:-:S05]  /*1640*/  IMAD.U32 R10, RZ, RZ, UR4 ;  /* 0x00000004ff0a7e24 */ /* 0x000fca000f8e00ff */
[----:B------:R-:W-:-:S04]  /*1650*/  SHF.L.U32 R10, R10, 0x1f, RZ ;  /* 0x0000001f0a0a7819 */ /* 0x000fc800000006ff */
[----:B------:R0:W1:Y:S01]  /*1660*/  SYNCS.PHASECHK.TRANS64.TRYWAIT P0, [UR6], R10 ;  /* 0x0000000aff0075a7 */ /* 0x0000620008000146 */
[----:B------:R-:W-:Y:S05]  /*1670*/  @!P1 BRA `(.L_x_16) ;  /* 0x0000000000049947 */ /* 0x000fea0003800000 */
[----:B------:R-:W-:Y:S01]  /*1680*/  BPT.TRAP 0x1 ;  /* 0x000000040000795c */ /* 0x000fe20000300000 */
.L_x_16:
[----:B-1----:R-:W-:Y:S05]  /*1690*/  @P0 BRA `(.L_x_17) ;  /* 0x0000000000080947 */ /* 0x002fea0003800000 */
[----:B------:R-:W1:Y:S02]  /*16a0*/  SYNCS.PHASECHK.TRANS64.TRYWAIT P0, [UR6], R10 ;  /* 0x0000000aff0075a7 */ /* 0x000e640008000146 */
[----:B-1----:R-:W-:Y:S05]  /*16b0*/  @!P0 BRA `(.L_x_18) ;  /* 0x0000008000708947 */ /* 0x002fea0003800000 */
.L_x_17:
[----:B------:R-:W-:Y:S01]  /*16c0*/  UIADD3 UR6, UR10, 0x1c200, URZ ;  /* 0x0001c2000a067890 */ /* 0x000fe2000fffe03f */
[----:B------:R-:W-:Y:S01]  /*16d0*/  WARPGROUP.ARRIVE ;  /* 0x00000000000079c5 */ /* 0x000fe20000000000 */
[----:B------:R-:W-:Y:S01]  /*16e0*/  ULOP3.LUT UR12, UR11, 0x10000, URZ, 0xfc, !UPT ;  /* 0x000100000b0c7892 */ /* 0x000fe2000f8efc3f */
[----:B------:R-:W-:Y:S01]  /*16f0*/  CS2R R14, SRZ ;  /* 0x00000000000e7805 */ /* 0x000fe2000001ff00 */
[----:B------:R-:W-:Y:S01]  /*1700*/  USHF.R.U32.HI UR6, URZ, 0x4, UR6 ;  /* 0x000000043f067899 */ /* 0x000fe20008011606 */
[----:B------:R-:W-:Y:S01]  /*1710*/  CS2R R12, SRZ ;  /* 0x00000000000c7805 */ /* 0x000fe2000001ff00 */
[----:B------:R-:W-:Y:S01]  /*1720*/  ULEA UR12, UR5, UR12, 0x9 ;  /* 0x0000000c050c7291 */ /* 0x000fe2000f8e483f */
[----:B------:R-:W-:Y:S01]  /*1730*/  CS2R R16, SRZ ;  /* 0x0000000000107805 */ /* 0x000fe2000001ff00 */
[----:B------:R-:W-:Y:S01]  /*1740*/  ULOP3.LUT UR6, UR6, 0x3fff, URZ, 0xc0, !UPT ;  /* 0x00003fff06067892 */ /* 0x000fe2000f8ec03f */
[----:B------:R-:W-:Y:S01]  /*1750*/  CS2R R18, SRZ ;  /* 0x0000000000127805 */ /* 0x000fe2000001ff00 */
[----:B------:R-:W-:Y:S01]  /*1760*/  UMOV UR13, 0x80000020 ;  /* 0x80000020000d7882 */ /* 0x000fe20000000000 */
[----:B------:R-:W-:Y:S01]  /*1770*/  UMOV UR15, 0x80000020 ;  /* 0x80000020000f7882 */ /* 0x000fe20000000000 */
[----:B------:R-:W-:Y:S01]  /*1780*/  ULOP3.LUT UR6, UR6, 0x10000, URZ, 0xfc, !UPT ;  /* 0x0001000006067892 */ /* 0x000fe2000f8efc3f */
[----:B------:R-:W-:Y:S01]  /*1790*/  CS2R R20, SRZ ;  /* 0x0000000000147805 */ /* 0x000fe2000001ff00 */
[----:B------:R-:W-:Y:S01]  /*17a0*/  ULDC UR7, c[0x0][0x50c] ;  /* 0x0001430000077ab9 */ /* 0x000fe20000000800 */
[----:B------:R-:W-:Y:S01]  /*17b0*/  CS2R R22, SRZ ;  /* 0x0000000000167805 */ /* 0x000fe2000001ff00 */
[----:B------:R-:W-:Y:S01]  /*17c0*/  ULEA UR14, UR5, UR6, 0x9 ;  /* 0x00000006050e7291 */ /* 0x000fe2000f8e483f */
[----:B------:R-:W-:Y:S01]  /*17d0*/  CS2R R88, SRZ ;  /* 0x0000000000587805 */ /* 0x000fe2000001ff00 */
[----:B------:R-:W-:Y:S01]  /*17e0*/  UISETP.NE.AND UP0, UPT, UR7, 0x2, UPT ;  /* 0x000000020700788c */ /* 0x000fe2000bf05270 */
[----:B------:R-:W-:Y:S01]  /*17f0*/  CS2R R90, SRZ ;  /* 0x00000000005a7805 */ /* 0x000fe2000001ff00 */
[----:B------:R-:W-:Y:S01]  /*1800*/  UMOV UR6, 0x2 ;  /* 0x0000000200067882 */ /* 0x000fe20000000000 */
[----:B------:R-:W-:Y:S01]  /*1810*/  CS2R R92, SRZ ;  /* 0x00000000005c7805 */ /* 0x000fe2000001ff00 */
[----:B------:R-:W-:Y:S01]  /*1820*/  USEL UR7, URZ, 0x1, UP0 ;  /* 0x000000013f077887 */ /* 0x000fe20008000000 */
[----:B------:R-:W-:-:S02]  /*1830*/  CS2R R94, SRZ ;  /* 0x00000000005e7805 */ /* 0x000fc4000001ff00 */
[----:B------:R-:W-:Y:S01]  /*1840*/  CS2R R96, SRZ ;  /* 0x0000000000607805 */ /* 0x000fe2000001ff00 */
[----:B------:R-:W-:Y:S01]  /*1850*/  QGMMA.64x128x32.F32.E4M3.E4M3 R24, gdesc[UR12], RZ, !UPT ;  /* 0x01e000000c1879f3 */ /* 0x000fe2000c7008ff */
[----:B------:R-:W-:Y:S01]  /*1860*/  UIADD3 UR12, UR12, 0x2, URZ ;  /* 0x000000020c0c7890 */ /* 0x000fe2000fffe03f */
[----:B------:R-:W-:Y:S02]  /*1870*/  CS2R R98, SRZ ;  /* 0x0000000000627805 */ /* 0x000fe4000001ff00 */
[----:B------:R-:W-:Y:S01]  /*1880*/  ISETP.NE.AND P0, PT, RZ, UR7, PT ;  /* 0x00000007ff007c0c */ /* 0x000fe2000bf05270 */
[----:B------:R-:W-:Y:S01]  /*1890*/  UIADD3 UR14, UR14, 0x2, URZ ;  /* 0x000000020e0e7890 */ /* 0x000fe2000fffe03f */
[----:B------:R-:W-:Y:S01]  /*18a0*/  CS2R R100, SRZ ;  /* 0x0000000000647805 */ /* 0x000fe2000001ff00 */
[----:B------:R-:W-:Y:S01]  /*18b0*/  UMOV UR13, 0x80000020 ;  /* 0x80000020000d7882 */ /* 0x000fe20000000000 */
[----:B------:R-:W-:Y:S01]  /*18c0*/  UMOV UR15, 0x80000020 ;  /* 0x80000020000f7882 */ /* 0x000fe20000000000 */
        /* <DEDUP_REMOVED lines=17> */
[----:B------:R-:W-:Y:S01]  /*19e0*/  CS2R R136, SRZ ;  /* 0x0000000000887805 */ /* 0x000fe2000001ff00 */
[----:B------:R-:W-:Y:S02]  /*19f0*/  IMAD.MOV.U32 R139, RZ, RZ, RZ ;  /* 0x000000ffff8b7224 */ /* 0x000fe400078e00ff */
[----:B------:R-:W-:Y:S01]  /*1a00*/  IMAD.MOV.U32 R141, RZ, RZ, RZ ;  /* 0x000000ffff8d7224 */ /* 0x000fe200078e00ff */
[----:B------:R-:W-:Y:S01]  /*1a10*/  QGMMA.64x128x32.F32.E4M3.E4M3 R24, gdesc[UR12], R24, gsb0 ;  /* 0x01e000000c1879f3 */ /* 0x000fe20008000818 */
[----:B------:R-:W-:Y:S05]  /*1a20*/  @!P0 BRA `(.L_x_19) ;  /* 0x0000000400088947 */ /* 0x000fea0003800000 */
[----:B------:R-:W-:Y:S02]  /*1a30*/  WARPGROUP.DEPBAR.LE gsb0, 0x0 ;  /* 0x00008000000079c5 */ /* 0x000fe40000010000 */
[----:B------:R-:W-:-:S01]  /*1a40*/  FADD R141, RZ, R24 ;  /* 0x00000018ff8d7221 */ /* 0x000fc20000000000 */
[----:B------:R-:W-:Y:S01]  /*1a50*/  FADD R136, RZ, R25 ;  /* 0x00000019ff887221 */ /* 0x000fe20000000000 */
        /* <DEDUP_REMOVED lines=62> */
[----:B------:R-:W-:-:S06]  /*1e40*/  UMOV UR6, URZ ;  /* 0x0000003f00067c82 */ /* 0x000fcc0008000000 */
.L_x_19:
[----:B------:R-:W-:-:S04]  /*1e50*/  UIADD3 UR18, UR5, 0x1, URZ ;  /* 0x0000000105127890 */ /* 0x000fc8000fffe03f */
[----:B------:R-:W-:-:S04]  /*1e60*/  UISETP.NE.AND UP0, UPT, UR18, 0xe, UPT ;  /* 0x0000000e1200788c */ /* 0x000fc8000bf05270 */
[----:B------:R-:W-:Y:S02]  /*1e70*/  USEL UR8, URZ, 0x1, UP0 ;  /* 0x000000013f087887 */ /* 0x000fe40008000000 */
[----:B------:R-:W-:Y:S02]  /*1e80*/  USEL UR18, UR18, URZ, UP0 ;  /* 0x0000003f12127287 */ /* 0x000fe40008000000 */
[----:B------:R-:W-:-:S06]  /*1e90*/  ULOP3.LUT UR8, UR4, UR8, URZ, 0x3c, !UPT ;  /* 0x0000000804087292 */ /* 0x000fcc000f8e3c3f */
[----:B------:R-:W-:Y:S01]  /*1ea0*/  IMAD.U32 R142, RZ, RZ, UR8 ;  /* 0x00000008ff8e7e24 */ /* 0x000fe2000f8e00ff */
[----:B------:R-:W-:-:S06]  /*1eb0*/  UMOV UR8, 0x1 ;  /* 0x0000000100087882 */ /* 0x000fcc0000000000 */
.L_x_14:
[----:B------:R-:W-:-:S04]  /*1ec0*/  UISETP.LT.AND UP0, UPT, UR9, 0x1, UPT ;  /* 0x000000010900788c */ /* 0x000fc8000bf01270 */
[----:B------:R-:W-:-:S04]  /*1ed0*/  USEL UR12, UR9, 0x1, UP0 ;  /* 0x00000001090c7887 */ /* 0x000fc80008000000 */
[----:B------:R-:W-:-:S04]  /*1ee0*/  UIADD3 UR12, UR9, -UR12, URZ ;  /* 0x8000000c090c7290 */ /* 0x000fc8000fffe03f */
[----:B------:R-:W-:-:S06]  /*1ef0*/  UISETP.GE.AND UP0, UPT, UR12, 0x1, UPT ;  /* 0x000000010c00788c */ /* 0x000fcc000bf06270 */
[----:B------:R-:W-:-:S13]  /*1f00*/  PLOP3.LUT P0, PT, PT, PT, UP0, 0x80, 0x0 ;  /* 0x000000000000781c */ /* 0x000fda0003f0f008 */
[----:B------:R-:W-:Y:S05]  /*1f10*/  @!P0 BRA `(.L_x_20) ;  /* 0x0000000800048947 */ /* 0x000fea0003800000 */
[----:B01----:R-:W-:Y:S01]  /*1f20*/  IMAD.U32 R10, RZ, RZ, UR12 ;  /* 0x0000000cff0a7e24 */ /* 0x003fe2000f8e00ff */
[----:B------:R-:W-:Y:S01]  /*1f30*/  UMOV UR19, UR5 ;  /* 0x0000000500137c82 */ /* 0x000fe20008000000 */
[----:B------:R-:W-:-:S05]  /*1f40*/  ULDC UR20, c[0x0][0x50c] ;  /* 0x0001430000147ab9 */ /* 0x000fca0000000800 */
.L_x_28:
[----:B------:R-:W-:-:S13]  /*1f50*/  ISETP.NE.AND P1, PT, R138, 0x3, PT ;  /* 0x000000038a00780c */ /* 0x000fda0003f25270 */
[----:B01----:R-:W-:Y:S05]  /*1f60*/  @!P1 BRA `(.L_x_21) ;  /* 0x0000000000049947 */ /* 0x003fea0003800000 */
[----:B------:R-:W-:Y:S01]  /*1f70*/  BPT.TRAP 0x1 ;  /* 0x000000040000795c */ /* 0x000fe20000300000 */
.L_x_21:
[----:B------:R-:W0:Y:S01]  /*1f80*/  S2UR UR12, SR_CgaCtaId ;  /* 0x00000000000c79c3 */ /* 0x000e220000008800 */
[----:B------:R-:W-:Y:S01]  /*1f90*/  UMOV UR10, 0x400 ;  /* 0x00000400000a7882 */ /* 0x000fe20000000000 */
[----:B------:R-:W-:Y:S01]  /*1fa0*/  SHF.L.U32 R11, R142, 0x1f, RZ ;  /* 0x0000001f8e0b7819 */ /* 0x000fe200000006ff */
[----:B0-----:R-:W-:-:S04]  /*1fb0*/  ULEA UR10, UR12, UR10, 0x18 ;  /* 0x0000000a0c0a7291 */ /* 0x001fc8000f8ec03f */
[----:B------:R-:W-:-:S09]  /*1fc0*/  ULEA UR12, UR18, UR10, 0x3 ;  /* 0x0000000a120c7291 */ /* 0x000fd2000f8e183f */
[----:B------:R0:W1:Y:S01]  /*1fd0*/  SYNCS.PHASECHK.TRANS64.TRYWAIT P0, [UR12], R11 ;  /* 0x0000000bff0075a7 */ /* 0x000062000800014c */
[----:B------:R-:W-:Y:S05]  /*1fe0*/  @!P1 BRA `(.L_x_22) ;  /* 0x0000000000049947 */ /* 0x000fea0003800000 */
[----:B------:R-:W-:Y:S01]  /*1ff0*/  BPT.TRAP 0x1 ;  /* 0x000000040000795c */ /* 0x000fe20000300000 */
.L_x_22:
[----:B-1----:R-:W-:Y:S05]  /*2000*/  @P0 BRA `(.L_x_23) ;  /* 0x0000000000080947 */ /* 0x002fea0003800000 */
[----:B------:R-:W1:Y:S02]  /*2010*/  SYNCS.PHASECHK.TRANS64.TRYWAIT P0, [UR12], R11 ;  /* 0x0000000bff0075a7 */ /* 0x000e64000800014c */
[----:B-1----:R-:W-:Y:S05]  /*2020*/  @!P0 BRA `(.L_x_24) ;  /* 0x00000078002c8947 */ /* 0x002fea0003800000 */
.L_x_23:
[----:B------:R-:W-:Y:S01]  /*2030*/  UIADD3 UR12, UR10, 0x1c200, URZ ;  /* 0x0001c2000a0c7890 */ /* 0x000fe2000fffe03f */
[----:B------:R-:W-:Y:S01]  /*2040*/  WARPGROUP.ARRIVE ;  /* 0x00000000000079c5 */ /* 0x000fe20000000000 */
[----:B------:R-:W-:Y:S02]  /*2050*/  UISETP.NE.AND UP0, UPT, UR7, URZ, UPT ;  /* 0x0000003f0700728c */ /* 0x000fe4000bf05270 */
[----:B------:R-:W-:Y:S02]  /*2060*/  USHF.R.U32.HI UR12, URZ, 0x4, UR12 ;  /* 0x000000043f0c7899 */ /* 0x000fe4000801160c */
[----:B------:R-:W-:Y:S02]  /*2070*/  USEL UR8, UR8, URZ, !UP0 ;  /* 0x0000003f08087287 */ /* 0x000fe4000c000000 */
[----:B------:R-:W-:Y:S02]  /*2080*/  ULOP3.LUT UR7, UR12, 0x3fff, URZ, 0xc0, !UPT ;  /* 0x00003fff0c077892 */ /* 0x000fe4000f8ec03f */
[----:B------:R-:W-:-:S02]  /*2090*/  ULOP3.LUT UR12, UR11, 0x10000, URZ, 0xfc, !UPT ;  /* 0x000100000b0c7892 */ /* 0x000fc4000f8efc3f */
[----:B------:R-:W-:Y:S02]  /*20a0*/  ULOP3.LUT UR7, UR7, 0x10000, URZ, 0xfc, !UPT ;  /* 0x0001000007077892 */ /* 0x000fe4000f8efc3f */
[----:B------:R-:W-:Y:S02]  /*20b0*/  UISETP.NE.U32.AND UP0, UPT, UR8, URZ, UPT ;  /* 0x0000003f0800728c */ /* 0x000fe4000bf05070 */
[----:B------:R-:W-:Y:S02]  /*20c0*/  ULEA UR12, UR18, UR12, 0x9 ;  /* 0x0000000c120c7291 */ /* 0x000fe4000f8e483f */
[----:B------:R-:W-:Y:S01]  /*20d0*/  ULEA UR14, UR18, UR7, 0x9 ;  /* 0x00000007120e7291 */ /* 0x000fe2000f8e483f */
[----:B------:R-:W-:Y:S01]  /*20e0*/  UMOV UR13, 0x80000020 ;  /* 0x80000020000d7882 */ /* 0x000fe20000000000 */
[----:B------:R-:W-:Y:S01]  /*20f0*/  UMOV UR15, 0x80000020 ;  /* 0x80000020000f7882 */ /* 0x000fe20000000000 */
[----:B------:R-:W-:-:S06]  /*2100*/  UIADD3 UR6, UR6, 0x2, URZ ;  /* 0x0000000206067890 */ /* 0x000fcc000fffe03f */
[----:B------:R-:W-:Y:S01]  /*2110*/  QGMMA.64x128x32.F32.E4M3.E4M3 R24, gdesc[UR12], R24, UP0 ;  /* 0x01e000000c1879f3 */ /* 0x000fe2000bf00818 */
[----:B------:R-:W-:Y:S02]  /*2120*/  UIADD3 UR12, UR12, 0x2, URZ ;  /* 0x000000020c0c7890 */ /* 0x000fe4000fffe03f */
[----:B------:R-:W-:Y:S01]  /*2130*/  UIADD3 UR14, UR14, 0x2, URZ ;  /* 0x000000020e0e7890 */ /* 0x000fe2000fffe03f */
[----:B------:R-:W-:Y:S01]  /*2140*/  UMOV UR13, 0x80000020 ;  /* 0x80000020000d7882 */ /* 0x000fe20000000000 */
[----:B------:R-:W-:Y:S01]  /*2150*/  UMOV UR15, 0x80000020 ;  /* 0x80000020000f7882 */ /* 0x000fe20000000000 */
[----:B------:R-:W-:-:S04]  /*2160*/  UISETP.NE.AND UP0, UPT, UR6, UR20, UPT ;  /* 0x000000140600728c */ /* 0x000fc8000bf05270 */
[----:B------:R-:W-:-:S06]  /*2170*/  USEL UR7, URZ, 0x1, UP0 ;  /* 0x000000013f077887 */ /* 0x000fcc0008000000 */
[----:B------:R-:W-:Y:S01]  /*2180*/  ISETP.NE.AND P0, PT, RZ, UR7, PT ;  /* 0x00000007ff007c0c */ /* 0x000fe2000bf05270 */
[----:B------:R-:W-:Y:S03]  /*2190*/  QGMMA.64x128x32.F32.E4M3.E4M3 R24, gdesc[UR12], R24, gsb0 ;  /* 0x01e000000c1879f3 */ /* 0x000fe60008000818 */
[----:B------:R-:W-:-:S09]  /*21a0*/  WARPGROUP.DEPBAR.LE gsb0, 0x1 ;  /* 0x00008000000079c5 */ /* 0x000fd20000010100 */
[----:B------:R-:W-:Y:S05]  /*21b0*/  @!P0 BRA `(.L_x_25) ;  /* 0x0000000400088947 */ /* 0x000fea0003800000 */
[----:B------:R-:W-:Y:S02]  /*21c0*/  WARPGROUP.DEPBAR.LE gsb0, 0x0 ;  /* 0x00008000000079c5 */ /* 0x000fe40000010000 */
[----:B------:R-:W-:-:S01]  /*21d0*/  FADD R141, R24, R141 ;  /* 0x0000008d188d7221 */ /* 0x000fc20000000000 */
[----:B------:R-:W-:Y:S01]  /*21e0*/  FADD R136, R25, R136 ;  /* 0x0000008819887221 */ /* 0x000fe20000000000 */
        /* <DEDUP_REMOVED lines=62> */
[----:B------:R-:W-:-:S06]  /*25d0*/  UMOV UR6, URZ ;  /* 0x0000003f00067c82 */ /* 0x000fcc0008000000 */
.L_x_25:
[----:B------:R-:W-:Y:S05]  /*25e0*/  @!P1 BRA `(.L_x_26) ;  /* 0x0000000000049947 */ /* 0x000fea0003800000 */
[----:B------:R-:W-:Y:S01]  /*25f0*/  BPT.TRAP 0x1 ;  /* 0x000000040000795c */ /* 0x000fe20000300000 */
.L_x_26:
[----:B------:R-:W-:Y:S01]  /*2600*/  ULEA UR8, UR19, UR10, 0x3 ;  /* 0x0000000a13087291 */ /* 0x000fe2000f8e183f */
[----:B------:R-:W-:-:S03]  /*2610*/  ISETP.GT.U32.AND P0, PT, R4, 0x1, PT ;  /* 0x000000010400780c */ /* 0x000fc60003f04070 */
[----:B------:R-:W-:-:S04]  /*2620*/  UIADD3 UR8, UR8, 0x70, URZ ;  /* 0x0000007008087890 */ /* 0x000fc8000fffe03f */
[----:B------:R-:W-:-:S09]  /*2630*/  UPRMT UR8, URZ, 0x654, UR8 ;  /* 0x000006543f087896 */ /* 0x000fd20008000008 */
[----:B------:R-:W-:Y:S01]  /*2640*/  SYNCS.ARRIVE.TRANS64.RED.A1T0 RZ, [UR8], RZ ;  /* 0x000000ffffff79a7 */ /* 0x000fe20008100408 */
[----:B------:R-:W-:Y:S05]  /*2650*/  @P0 BRA `(.L_x_27) ;  /* 0x0000000000040947 */ /* 0x000fea0003800000 */
[----:B------:R-:W-:Y:S01]  /*2660*/  BPT.TRAP 0x1 ;  /* 0x000000040000795c */ /* 0x000fe20000300000 */
.L_x_27:
[----:B------:R-:W-:Y:S01]  /*2670*/  UIADD3 UR18, UR18, 0x1, URZ ;  /* 0x0000000112127890 */ /* 0x000fe2000fffe03f */
[C---:B------:R-:W-:Y:S01]  /*2680*/  ISETP.GT.AND P0, PT, R10.reuse, 0x1, PT ;  /* 0x000000010a00780c */ /* 0x040fe20003f04270 */
[----:B------:R-:W-:Y:S01]  /*2690*/  UIADD3 UR19, UR19, 0x1, URZ ;  /* 0x0000000113137890 */ /* 0x000fe2000fffe03f */
[----:B------:R-:W-:Y:S01]  /*26a0*/  VIADD R10, R10, 0xffffffff ;  /* 0xffffffff0a0a7836 */ /* 0x000fe20000000000 */
[----:B------:R-:W-:Y:S02]  /*26b0*/  UISETP.NE.AND UP0, UPT, UR18, 0xe, UPT ;  /* 0x0000000e1200788c */ /* 0x000fe4000bf05270 */
[----:B------:R-:W-:Y:S02]  /*26c0*/  UISETP.NE.AND UP1, UPT, UR19, 0xe, UPT ;  /* 0x0000000e1300788c */ /* 0x000fe4000bf25270 */
[----:B------:R-:W-:Y:S02]  /*26d0*/  USEL UR8, URZ, 0x1, UP0 ;  /* 0x000000013f087887 */ /* 0x000fe40008000000 */
[----:B------:R-:W-:-:S02]  /*26e0*/  USEL UR18, UR18, URZ, UP0 ;  /* 0x0000003f12127287 */ /* 0x000fc40008000000 */
[----:B------:R-:W-:Y:S02]  /*26f0*/  USEL UR19, UR19, URZ, UP1 ;  /* 0x0000003f13137287 */ /* 0x000fe40008800000 */
[----:B------:R-:W-:Y:S01]  /*2700*/  LOP3.LUT R142, R142, UR8, RZ, 0x3c, !PT ;  /* 0x000000088e8e7c12 */ /* 0x000fe2000f8e3cff */
[----:B------:R-:W-:Y:S01]  /*2710*/  UMOV UR8, 0x1 ;  /* 0x0000000100087882 */ /* 0x000fe20000000000 */
[----:B------:R-:W-:Y:S08]  /*2720*/  @P0 BRA `(.L_x_28) ;  /* 0xfffffff800080947 */ /* 0x000ff0000383ffff */
.L_x_20:
[----:B------:R-:W-:Y:S01]  /*2730*/  UISETP.NE.AND UP0, UPT, UR6, URZ, UPT ;  /* 0x0000003f0600728c */ /* 0x000fe2000bf05270 */
[----:B01----:R-:W0:Y:S03]  /*2740*/  LDC R10, c[0x0][0x28c] ;  /* 0x0000a300ff0a7b82 */ /* 0x003e260000000800 */
[----:B------:R-:W-:-:S06]  /*2750*/  USEL UR6, URZ, 0x1, !UP0 ;  /* 0x000000013f067887 */ /* 0x000fcc000c000000 */
[----:B------:R-:W-:Y:S02]  /*2760*/  ISETP.NE.AND P0, PT, RZ, UR6, PT ;  /* 0x00000006ff007c0c */ /* 0x000fe4000bf05270 */
[----:B0-----:R-:W-:-:S11]  /*2770*/  ISETP.GE.AND P1, PT, R10, 0x1, PT ;  /* 0x000000010a00780c */ /* 0x001fd60003f26270 */
[----:B------:R-:W-:Y:S05]  /*2780*/  @!P0 BRA `(.L_x_29) ;  /* 0x0000000400048947 */ /* 0x000fea0003800000 */
[----:B------:R-:W-:Y:S02]  /*2790*/  WARPGROUP.DEPBAR.LE gsb0, 0x0 ;  /* 0x00008000000079c5 */ /* 0x000fe40000010000 */
[----:B------:R-:W-:Y:S01]  /*27a0*/  FADD R141, R24, R141 ;  /* 0x0000008d188d7221 */ /* 0x000fe20000000000 */
        /* <DEDUP_REMOVED lines=62> */
[----:B------:R-:W-:-:S07]  /*2b90*/  FADD R14, R14, R87 ;  /* 0x000000570e0e7221 */ /* 0x000fce0000000000 */
.L_x_29:
[----:B------:R-:W-:Y:S02]  /*2ba0*/  WARPGROUP.DEPBAR.LE gsb0, 0x0 ;  /* 0x00008000000079c5 */ /* 0x000fe40000010000 */
[----:B------:R-:W-:Y:S05]  /*2bb0*/  @!P1 BRA `(.L_x_30) ;  /* 0x0000000000449947 */ /* 0x000fea0003800000 */
[----:B------:R-:W-:-:S13]  /*2bc0*/  ISETP.NE.AND P0, PT, R138, 0x3, PT ;  /* 0x000000038a00780c */ /* 0x000fda0003f05270 */
[----:B------:R-:W-:Y:S05]  /*2bd0*/  @!P0 BRA `(.L_x_31) ;  /* 0x0000000000048947 */ /* 0x000fea0003800000 */
[----:B------:R-:W-:Y:S01]  /*2be0*/  BPT.TRAP 0x1 ;  /* 0x000000040000795c */ /* 0x000fe20000300000 */
.L_x_31:
[----:B------:R-:W-:Y:S01]  /*2bf0*/  UISETP.LT.AND UP0, UPT, UR9, 0x1, UPT ;  /* 0x000000010900788c */ /* 0x000fe2000bf01270 */
[----:B------:R-:W-:-:S03]  /*2c00*/  ISETP.GT.U32.AND P0, PT, R4, 0x1, PT ;  /* 0x000000010400780c */ /* 0x000fc60003f04070 */
[----:B------:R-:W-:-:S04]  /*2c10*/  USEL UR8, UR9, 0x1, UP0 ;  /* 0x0000000109087887 */ /* 0x000fc80008000000 */
[----:B------:R-:W-:-:S04]  /*2c20*/  UIADD3 UR8, UR5, UR9, -UR8 ;  /* 0x0000000905087290 */ /* 0x000fc8000fffe808 */
[----:B------:R-:W-:-:S04]  /*2c30*/  USHF.R.U32.HI UR6, URZ, 0x1, UR8 ;  /* 0x000000013f067899 */ /* 0x000fc80008011608 */
[----:B------:R-:W-:-:S04]  /*2c40*/  UIMAD.WIDE.U32 UR6, UR6, -0x6db6db6d, URZ ;  /* 0x92492493060678a5 */ /* 0x000fc8000f8e003f */
[----:B------:R-:W-:-:S04]  /*2c50*/  USHF.R.U32.HI UR6, URZ, 0x2, UR7 ;  /* 0x000000023f067899 */ /* 0x000fc80008011607 */
[----:B------:R-:W-:-:S04]  /*2c60*/  UIMAD UR8, UR6, -0xe, UR8 ;  /* 0xfffffff2060878a4 */ /* 0x000fc8000f8e0208 */
[----:B------:R-:W-:-:S04]  /*2c70*/  ULEA UR8, UR8, UR10, 0x3 ;  /* 0x0000000a08087291 */ /* 0x000fc8000f8e183f */
[----:B------:R-:W-:-:S04]  /*2c80*/  UIADD3 UR8, UR8, 0x70, URZ ;  /* 0x0000007008087890 */ /* 0x000fc8000fffe03f */
[----:B------:R-:W-:-:S09]  /*2c90*/  UPRMT UR8, URZ, 0x654, UR8 ;  /* 0x000006543f087896 */ /* 0x000fd20008000008 */
[----:B------:R-:W-:Y:S01]  /*2ca0*/  SYNCS.ARRIVE.TRANS64.RED.A1T0 RZ, [UR8], RZ ;  /* 0x000000ffffff79a7 */ /* 0x000fe20008100408 */
[----:B------:R-:W-:Y:S05]  /*2cb0*/  @P0 BRA `(.L_x_30) ;  /* 0x0000000000040947 */ /* 0x000fea0003800000 */
[----:B------:R-:W-:Y:S01]  /*2cc0*/  BPT.TRAP 0x1 ;  /* 0x000000040000795c */ /* 0x000fe20000300000 */
.L_x_30:
[----:B------:R-:W0:Y:S01]  /*2cd0*/  LDC R26, c[0x0][0x288] ;  /* 0x0000a200ff1a7b82 */ /* 0x000e220000000800 */
[--C-:B------:R-:W-:Y:S01]  /*2ce0*/  SHF.R.U32.HI R10, RZ, 0x2, R0.reuse ;  /* 0x00000002ff0a7819 */ /* 0x100fe20000011600 */
[----:B------:R-:W-:Y:S01]  /*2cf0*/  IMAD.SHL.U32 R29, R7, 0x80, RZ ;  /* 0x00000080071d7824 */ /* 0x000fe200078e00ff */
[----:B------:R-:W-:Y:S01]  /*2d00*/  SHF.R.U32.HI R25, RZ, 0x7, R0 ;  /* 0x00000007ff197819 */ /* 0x000fe20000011600 */
[----:B------:R-:W-:Y:S01]  /*2d10*/  UIADD3 UR5, UR9, UR5, URZ ;  /* 0x0000000509057290 */ /* 0x000fe2000fffe03f */
[----:B------:R-:W-:Y:S01]  /*2d20*/  LOP3.LUT R11, R10, 0x7, RZ, 0xc0, !PT ;  /* 0x000000070a0b7812 */ /* 0x000fe200078ec0ff */
[----:B------:R-:W-:Y:S01]  /*2d30*/  IMAD.SHL.U32 R31, R6, 0x80, RZ ;  /* 0x00000080061f7824 */ /* 0x000fe200078e00ff */
[----:B------:R-:W-:Y:S01]  /*2d40*/  LOP3.LUT R10, R25, 0x1, RZ, 0xc0, !PT ;  /* 0x00000001190a7812 */ /* 0x000fe200078ec0ff */
[----:B------:R-:W-:Y:S01]  /*2d50*/  UISETP.GT.U32.AND UP0, UPT, UR5, 0xd, UPT ;  /* 0x0000000d0500788c */ /* 0x000fe2000bf04070 */
[----:B------:R-:W-:Y:S01]  /*2d60*/  LOP3.LUT R24, R0, 0x60, RZ, 0xc0, !PT ;  /* 0x0000006000187812 */ /* 0x000fe200078ec0ff */
[----:B------:R-:W-:Y:S01]  /*2d70*/  ULDC UR12, c[0x0][0x284] ;  /* 0x0000a100000c7ab9 */ /* 0x000fe20000000800 */
[----:B------:R-:W-:Y:S01]  /*2d80*/  USHF.R.U32.HI UR6, URZ, 0x1, UR5 ;  /* 0x000000013f067899 */ /* 0x000fe20008011605 */
[----:B------:R-:W-:Y:S01]  /*2d90*/  IMAD.SHL.U32 R30, R10, 0x40, RZ ;  /* 0x000000400a1e7824 */ /* 0x000fe200078e00ff */
[----:B------:R-:W-:Y:S01]  /*2da0*/  SHF.R.U32.HI R28, RZ, 0x1, R24 ;  /* 0x00000001ff1c7819 */ /* 0x000fe20000011618 */
[----:B------:R-:W-:Y:S01]  /*2db0*/  UISETP.LT.U32.AND UP0, UPT, UR9, 0xe, UP0 ;  /* 0x0000000e0900788c */ /* 0x000fe20008701070 */
[----:B------:R-:W-:Y:S01]  /*2dc0*/  LOP3.LUT R24, R0, 0x3, RZ, 0xc0, !PT ;  /* 0x0000000300187812 */ /* 0x000fe200078ec0ff */
[----:B------:R-:W-:Y:S01]  /*2dd0*/  UISETP.GE.U32.AND UP1, UPT, UR9, 0xe, UPT ;  /* 0x0000000e0900788c */ /* 0x000fe2000bf26070 */
[--C-:B------:R-:W-:Y:S01]  /*2de0*/  IADD3 R25, RZ, -R28, -R11.reuse ;  /* 0x8000001cff197210 */ /* 0x100fe20007ffe80b */
[----:B------:R-:W-:Y:S01]  /*2df0*/  UIMAD.WIDE.U32 UR6, UR6, -0x6db6db6d, URZ ;  /* 0x92492493060678a5 */ /* 0x000fe2000f8e003f */
[----:B------:R-:W-:Y:S01]  /*2e00*/  LOP3.LUT R11, R30, 0x40, R11, 0xe2, !PT ;  /* 0x000000401e0b7812 */ /* 0x000fe200078ee20b */
[----:B------:R-:W-:Y:S01]  /*2e10*/  USEL UR8, URZ, 0x1, !UP0 ;  /* 0x000000013f087887 */ /* 0x000fe2000c000000 */
[----:B------:R-:W-:Y:S01]  /*2e20*/  SHF.R.S32.HI R34, RZ, 0x1f, R5 ;  /* 0x0000001fff227819 */ /* 0x000fe20000011405 */
[----:B------:R-:W-:Y:S01]  /*2e30*/  IMAD R10, R10, -0x40, R25 ;  /* 0xffffffc00a0a7824 */ /* 0x000fe200078e0219 */
[----:B------:R-:W-:Y:S01]  /*2e40*/  ULDC.64 UR10, c[0x0][0x5d0] ;  /* 0x00017400000a7ab9 */ /* 0x000fe20000000a00 */
[----:B0-----:R-:W-:Y:S01]  /*2e50*/  IMAD R30, R24, -0x2, R26 ;  /* 0xfffffffe181e7824 */ /* 0x001fe200078e021a */
[----:B------:R-:W-:Y:S01]  /*2e60*/  ISETP.GE.AND P0, PT, R29, R26, PT ;  /* 0x0000001a1d00720c */ /* 0x000fe20003f06270 */
[----:B------:R-:W-:Y:S01]  /*2e70*/  IMAD.SHL.U32 R24, R0, 0x2, RZ ;  /* 0x0000000200187824 */ /* 0x000fe200078e00ff */
[----:B------:R-:W-:Y:S01]  /*2e80*/  USHF.R.U32.HI UR6, URZ, 0x2, UR7 ;  /* 0x000000023f067899 */ /* 0x000fe20008011607 */
[----:B------:R-:W-:Y:S01]  /*2e90*/  IMAD R32, R34, UR10, RZ ;  /* 0x0000000a22207c24 */ /* 0x000fe2000f8e02ff */
[----:B------:R-:W-:Y:S01]  /*2ea0*/  ISETP.GE.OR P0, PT, R31, UR12, P0 ;  /* 0x0000000c1f007c0c */ /* 0x000fe20008706670 */
[----:B------:R-:W-:Y:S01]  /*2eb0*/  ULOP3.LUT UR4, UR4, UR8, URZ, 0x3c, !UPT ;  /* 0x0000000804047292 */ /* 0x000fe2000f8e3c3f */
[----:B------:R-:W-:Y:S01]  /*2ec0*/  LOP3.LUT R24, R29, 0x6, R24, 0xf8, !PT ;  /* 0x000000061d187812 */ /* 0x000fe200078ef818 */
[----:B------:R-:W-:Y:S01]  /*2ed0*/  IMAD.WIDE R26, R6, 0x80, RZ ;  /* 0x00000080061a7825 */ /* 0x000fe200078e02ff */
[----:B------:R-:W-:Y:S01]  /*2ee0*/  UIMAD UR5, UR6, -0xe, UR5 ;  /* 0xfffffff2060578a4 */ /* 0x000fe2000f8e0205 */
[----:B------:R-:W-:Y:S01]  /*2ef0*/  IADD3 R36, -R31, UR12, R10 ;  /* 0x0000000c1f247c10 */ /* 0x000fe2000fffe10a */
[----:B------:R-:W-:Y:S01]  /*2f00*/  @UP1 ULOP3.LUT UR4, UR4, 0x1, UR6, 0x78, !UPT ;  /* 0x0000000104041892 */ /* 0x000fe2000f8e7806 */
[----:B------:R-:W-:Y:S01]  /*2f10*/  SHF.R.S32.HI R25, RZ, 0x1f, R24 ;  /* 0x0000001fff197819 */ /* 0x000fe20000011418 */
[----:B------:R-:W-:Y:S01]  /*2f20*/  IMAD R33, R5, UR11, R32 ;  /* 0x0000000b05217c24 */ /* 0x000fe2000f8e0220 */
[----:B------:R-:W-:Y:S01]  /*2f30*/  LOP3.LUT R35, R26, R11, R28, 0xfe, !PT ;  /* 0x0000000b1a237212 */ /* 0x000fe200078efe1c */
[----:B------:R-:W-:-:S02]  /*2f40*/  IMAD.IADD R29, R30, 0x1, -R29 ;  /* 0x000000011e1d7824 */ /* 0x000fc400078e0a1d */
[----:B------:R-:W-:-:S04]  /*2f50*/  IMAD.WIDE.U32 R6, R5, UR10, R24 ;  /* 0x0000000a05067c25 */ /* 0x000fc8000f8e0018 */
[----:B------:R-:W-:Y:S02]  /*2f60*/  IMAD.IADD R7, R7, 0x1, R33 ;  /* 0x0000000107077824 */ /* 0x000fe400078e0221 */
[----:B------:R-:W-:Y:S01]  /*2f70*/  IMAD.MOV.U32 R28, RZ, RZ, -0x1 ;  /* 0xffffffffff1c7424 */ /* 0x000fe200078e00ff */
[----:B------:R-:W-:Y:S06]  /*2f80*/  @P0 BRA `(.L_x_32) ;  /* 0x0000004400a40947 */ /* 0x000fec0003800000 */
[----:B------:R-:W0:Y:S01]  /*2f90*/  LDC.64 R32, c[0x0][0x5c8] ;  /* 0x00017200ff207b82 */ /* 0x000e220000000a00 */
[----:B------:R-:W-:Y:S01]  /*2fa0*/  ULDC.64 UR6, c[0x0][0x5c0] ;  /* 0x0001700000067ab9 */ /* 0x000fe20000000a00 */
[----:B------:R-:W-:Y:S01]  /*2fb0*/  BSSY B0, `(.L_x_32) ;  /* 0x0000466000007945 */ /* 0x000fe20003800000 */
[-C--:B0-----:R-:W-:Y:S02]  /*2fc0*/  IMAD R10, R27, R32.reuse, RZ ;  /* 0x000000201b0a7224 */ /* 0x081fe400078e02ff */
[----:B------:R-:W-:-:S04]  /*2fd0*/  IMAD.WIDE.U32 R6, R35, R32, R6 ;  /* 0x0000002023067225 */ /* 0x000fc800078e0006 */
[----:B------:R-:W-:Y:S01]  /*2fe0*/  IMAD R31, R35, R33, R10 ;  /* 0x00000021231f7224 */ /* 0x000fe200078e020a */
[----:B------:R-:W-:Y:S02]  /*2ff0*/  LEA R11, P0, R32, R6, 0x3 ;  /* 0x00000006200b7211 */ /* 0x000fe400078018ff */
[----:B------:R-:W-:Y:S01]  /*3000*/  IADD3 R10, P1, R6, UR6, RZ ;  /* 0x00000006060a7c10 */ /* 0x000fe2000ff3e0ff */
[----:B------:R-:W-:Y:S01]  /*3010*/  IMAD.IADD R31, R7, 0x1, R31 ;  /* 0x00000001071f7824 */ /* 0x000fe200078e021f */
[----:B------:R-:W-:-:S04]  /*3020*/  IADD3 R6, P3, R11, UR6, RZ ;  /* 0x000000060b067c10 */ /* 0x000fc8000ff7e0ff */
[----:B------:R-:W-:Y:S02]  /*3030*/  LEA.HI.X R7, R32, R31, R33, 0x3, P0 ;  /* 0x0000001f20077211 */ /* 0x000fe400000f1c21 */
[----:B---3-5:R-:W-:Y:S02]  /*3040*/  FSETP.NEU.AND P0, PT, R9, RZ, PT ;  /* 0x000000ff0900720b */ /* 0x028fe40003f0d000 */
[----:B------:R-:W-:Y:S02]  /*3050*/  IADD3.X R11, R31, UR7, RZ, P1, !PT ;  /* 0x000000071f0b7c10 */ /* 0x000fe40008ffe4ff */
[----:B------:R-:W-:-:S09]  /*3060*/  IADD3.X R7, R7, UR7, RZ, P3, !PT ;  /* 0x0000000707077c10 */ /* 0x000fd20009ffe4ff */
[----:B------:R-:W-:Y:S05]  /*3070*/  @!P0 BRA `(.L_x_33) ;  /* 0x00000034005c8947 */ /* 0x000fea0003800000 */
[----:B------:R-:W-:Y:S01]  /*3080*/  ULDC.64 UR6, c[0x0][0x5b8] ;  /* 0x00016e0000067ab9 */ /* 0x000fe20000000a00 */
[----:B------:R-:W-:Y:S01]  /*3090*/  ISETP.GE.AND P0, PT, R36, 0x1, PT ;  /* 0x000000012400780c */ /* 0x000fe20003f06270 */
[----:B------:R-:W-:Y:S01]  /*30a0*/  IMAD R32, R34, UR6, RZ ;  /* 0x0000000622207c24 */ /* 0x000fe2000f8e02ff */
[----:B------:R-:W-:Y:S01]  /*30b0*/  ULDC.64 UR10, c[0x0][0x5a8] ;  /* 0x00016a00000a7ab9 */ /* 0x000fe20000000a00 */
[----:B------:R-:W-:Y:S01]  /*30c0*/  IMAD.WIDE.U32 R30, R5, UR6, R24 ;  /* 0x00000006051e7c25 */ /* 0x000fe2000f8e0018 */
[----:B------:R-:W-:Y:S01]  /*30d0*/  ISETP.LT.OR P4, PT, R29, 0x1, !P0 ;  /* 0x000000011d00780c */ /* 0x000fe20004781670 */
[----:B------:R-:W-:Y:S02]  /*30e0*/  BSSY B1, `(.L_x_34) ;  /* 0x000000c000017945 */ /* 0x000fe40003800000 */
[----:B------:R-:W-:Y:S01]  /*30f0*/  IMAD R5, R5, UR7, R32 ;  /* 0x0000000705057c24 */ /* 0x000fe2000f8e0220 */
[----:B------:R-:W-:-:S03]  /*3100*/  ULDC.64 UR6, c[0x0][0x5b0] ;  /* 0x00016c0000067ab9 */ /* 0x000fc60000000a00 */
[----:B------:R-:W-:Y:S02]  /*3110*/  IMAD.IADD R31, R31, 0x1, R5 ;  /* 0x000000011f1f7824 */ /* 0x000fe400078e0205 */
[----:B------:R-:W-:Y:S02]  /*3120*/  IMAD R5, R27, UR6, RZ ;  /* 0x000000061b057c24 */ /* 0x000fe4000f8e02ff */
[----:B------:R-:W-:-:S04]  /*3130*/  IMAD.WIDE.U32 R24, R35, UR6, R30 ;  /* 0x0000000623187c25 */ /* 0x000fc8000f8e001e */
[----:B------:R-:W-:Y:S01]  /*3140*/  IMAD R5, R35, UR7, R5 ;  /* 0x0000000723057c24 */ /* 0x000fe2000f8e0205 */
[----:B------:R-:W-:-:S04]  /*3150*/  IADD3 R24, P1, R24, UR10, RZ ;  /* 0x0000000a18187c10 */ /* 0x000fc8000ff3e0ff */
[--C-:B------:R-:W-:Y:S02]  /*3160*/  IADD3.X R25, R25, UR11, R5.reuse, P1, !PT ;  /* 0x0000000b19197c10 */ /* 0x100fe40008ffe405 */
[----:B------:R-:W-:Y:S01]  /*3170*/  PRMT R5, RZ, 0x7610, R5 ;  /* 0x00007610ff057816 */ /* 0x000fe20000000005 */
[----:B------:R-:W-:Y:S06]  /*3180*/  @P4 BRA `(.L_x_35) ;  /* 0x0000000000044947 */ /* 0x000fec0003800000 */
[----:B------:R0:W5:Y:S02]  /*3190*/  LDG.E.U8 R5, desc[UR16][R24.64] ;  /* 0x0000001018057981 */ /* 0x000164000c1e1100 */
.L_x_35:
[----:B------:R-:W-:Y:S05]  /*31a0*/  BSYNC B1 ;  /* 0x0000000000017941 */ /* 0x000fea0003800000 */
.L_x_34:
[----:B-----5:R-:W-:Y:S01]  /*31b0*/  LOP3.LUT R5, R5, 0xff, RZ, 0xc0, !PT ;  /* 0x000000ff05057812 */ /* 0x020fe200078ec0ff */
[----:B------:R-:W-:Y:S01]  /*31c0*/  BSSY B1, `(.L_x_36) ;  /* 0x000000b000017945 */ /* 0x000fe20003800000 */
[----:B------:R-:W-:Y:S02]  /*31d0*/  ISETP.LT.OR P3, PT, R29, 0x2, !P0 ;  /* 0x000000021d00780c */ /* 0x000fe40004761670 */
[----:B------:R-:W-:-:S05]  /*31e0*/  F2FP.F16.E4M3.UNPACK_B R5, R5 ;  /* 0x00000005ff05723e */ /* 0x000fca00020006ff */
[----:B------:R-:W-:Y:S01]  /*31f0*/  HADD2.F32 R32, -RZ, R5.H0_H0 ;  /* 0x20000005ff207230 */ /* 0x000fe20000004100 */
[----:B------:R-:W-:-:S04]  /*3200*/  PRMT R5, RZ, 0x7610, R5 ;  /* 0x00007610ff057816 */ /* 0x000fc80000000005 */
[----:B------:R-:W-:-:S04]  /*3210*/  FMUL R32, R32, R9 ;  /* 0x0000000920207220 */ /* 0x000fc80000400000 */
[----:B--2---:R-:W-:-:S05]  /*3220*/  FFMA R32, R141, R8, R32 ;  /* 0x000000088d207223 */ /* 0x004fca0000000020 */
[----:B------:R-:W-:-:S05]  /*3230*/  F2FP.SATFINITE.E4M3.F32.PACK_AB_MERGE_C R33, RZ, R32, RZ ;  /* 0x00000020ff21723e */ /* 0x000fca00048070ff */
[----:B------:R1:W-:Y:S01]  /*3240*/  @!P4 STG.E.U8 desc[UR16][R10.64], R33 ;  /* 0x000000210a00c986 */ /* 0x0003e2000c101110 */
[----:B------:R-:W-:Y:S05]  /*3250*/  @P3 BRA `(.L_x_37) ;  /* 0x0000000000043947 */ /* 0x000fea0003800000 */
[----:B------:R2:W5:Y:S02]  /*3260*/  LDG.E.U8 R5, desc[UR16][R24.64+0x1] ;  /* 0x0000011018057981 */ /* 0x000564000c1e1100 */
.L_x_37:
[----:B------:R-:W-:Y:S05]  /*3270*/  BSYNC B1 ;  /* 0x0000000000017941 */ /* 0x000fea0003800000 */
.L_x_36:
[----:B-----5:R-:W-:Y:S01]  /*3280*/  LOP3.LUT R5, R5, 0xff, RZ, 0xc0, !PT ;  /* 0x000000ff05057812 */ /* 0x020fe200078ec0ff */
[----:B------:R-:W-:Y:S01]  /*3290*/  BSSY B1, `(.L_x_38) ;  /* 0x0000013000017945 */ /* 0x000fe20003800000 */
[----:B-1----:R-:W-:Y:S02]  /*32a0*/  IADD3 R33, P1, R35, 0x8, RZ ;  /* 0x0000000823217810 */ /* 0x002fe40007f3e0ff */
[----:B------:R-:W-:-:S03]  /*32b0*/  F2FP.F16.E4M3.UNPACK_B R5, R5 ;  /* 0x00000005ff05723e */ /* 0x000fc600020006ff */
[----:B------:R-:W-:Y:S01]  /*32c0*/  IMAD.X R27, RZ, RZ, R27, P1 ;  /* 0x000000ffff1b7224 */ /* 0x000fe200008e061b */
[----:B------:R-:W-:Y:S01]  /*32d0*/  ISETP.GE.AND P1, PT, R36, 0x9, PT ;  /* 0x000000092400780c */ /* 0x000fe20003f26270 */
[----:B------:R-:W-:Y:S02]  /*32e0*/  HADD2.F32 R26, -RZ, R5.H0_H0 ;  /* 0x20000005ff1a7230 */ /* 0x000fe40000004100 */
[----:B------:R-:W-:Y:S01]  /*32f0*/  IMAD.WIDE.U32 R30, R33, UR6, R30 ;  /* 0x00000006211e7c25 */ /* 0x000fe2000f8e001e */
[----:B------:R-:W-:-:S03]  /*3300*/  ISETP.LT.OR P5, PT, R29, 0x1, !P1 ;  /* 0x000000011d00780c */ /* 0x000fc60004fa1670 */
[----:B------:R-:W-:Y:S01]  /*3310*/  FMUL R5, R26, R9 ;  /* 0x000000091a057220 */ /* 0x000fe20000400000 */
[----:B------:R-:W-:-:S03]  /*3320*/  IMAD R26, R27, UR6, RZ ;  /* 0x000000061b1a7c24 */ /* 0x000fc6000f8e02ff */
[----:B------:R-:W-:Y:S01]  /*3330*/  FFMA R5, R136, R8, R5 ;  /* 0x0000000888057223 */ /* 0x000fe20000000005 */
[----:B------:R-:W-:Y:S01]  /*3340*/  IMAD R33, R33, UR7, R26 ;  /* 0x0000000721217c24 */ /* 0x000fe2000f8e021a */
[----:B------:R-:W-:-:S03]  /*3350*/  IADD3 R26, P4, R30, UR10, RZ ;  /* 0x0000000a1e1a7c10 */ /* 0x000fc6000ff9e0ff */
[----:B------:R-:W-:Y:S02]  /*3360*/  F2FP.SATFINITE.E4M3.F32.PACK_AB_MERGE_C R35, RZ, R5, RZ ;  /* 0x00000005ff23723e */ /* 0x000fe400048070ff */
[----:B------:R-:W-:Y:S02]  /*3370*/  IADD3.X R27, R31, UR11, R33, P4, !PT ;  /* 0x0000000b1f1b7c10 */ /* 0x000fe4000a7fe421 */
[----:B------:R-:W-:Y:S01]  /*3380*/  PRMT R5, RZ, 0x7610, R5 ;  /* 0x00007610ff057816 */ /* 0x000fe20000000005 */
[----:B------:R1:W-:Y:S01]  /*3390*/  @!P3 STG.E.U8 desc[UR16][R10.64+0x1], R35 ;  /* 0x000001230a00b986 */ /* 0x0003e2000c101110 */
[----:B------:R-:W-:Y:S05]  /*33a0*/  @P5 BRA `(.L_x_39) ;  /* 0x0000000000045947 */ /* 0x000fea0003800000 */
[----:B------:R3:W5:Y:S02]  /*33b0*/  LDG.E.U8 R5, desc[UR16][R26.64] ;  /* 0x000000101a057981 */ /* 0x000764000c1e1100 */
.L_x_39:
[----:B------:R-:W-:Y:S05]  /*33c0*/  BSYNC B1 ;  /* 0x0000000000017941 */ /* 0x000fea0003800000 */
.L_x_38:
[----:B-----5:R-:W-:Y:S01]  /*33d0*/  LOP3.LUT R5, R5, 0xff, RZ, 0xc0, !PT ;  /* 0x000000ff05057812 */ /* 0x020fe200078ec0ff */
[----:B------:R-:W-:Y:S01]  /*33e0*/  BSSY B1, `(.L_x_40) ;  /* 0x000000b000017945 */ /* 0x000fe20003800000 */
[----:B------:R-:W-:Y:S02]  /*33f0*/  ISETP.LT.OR P3, PT, R29, 0x2, !P1 ;  /* 0x000000021d00780c */ /* 0x000fe40004f61670 */
[----:B------:R-:W-:-:S05]  /*3400*/  F2FP.F16.E4M3.UNPACK_B R5, R5 ;  /* 0x00000005ff05723e */ /* 0x000fca00020006ff */
[----:B------:R-:W-:Y:S01]  /*3410*/  HADD2.F32 R30, -RZ, R5.H0_H0 ;  /* 0x20000005ff1e7230 */ /* 0x000fe20000004100 */
[----:B------:R-:W-:-:S04]  /*3420*/  PRMT R5, RZ, 0x7610, R5 ;  /* 0x00007610ff057816 */ /* 0x000fc80000000005 */
[----:B------:R-:W-:-:S04]  /*3430*/  FMUL R30, R30, R9 ;  /* 0x000000091e1e7220 */ /* 0x000fc80000400000 */
[----:B------:R-:W-:-:S05]  /*3440*/  FFMA R30, R139, R8, R30 ;  /* 0x000000088b1e7223 */ /* 0x000fca000000001e */
[----:B------:R-:W-:-:S05]  /*3450*/  F2FP.SATFINITE.E4M3.F32.PACK_AB_MERGE_C R31, RZ, R30, RZ ;  /* 0x0000001eff1f723e */ /* 0x000fca00048070ff */
[----:B------:R4:W-:Y:S01]  /*3460*/  @!P5 STG.E.U8 desc[UR16][R6.64], R31 ;  /* 0x0000001f0600d986 */ /* 0x0009e2000c101110 */
[----:B------:R-:W-:Y:S05]  /*3470*/  @P3 BRA `(.L_x_41) ;  /* 0x0000000000043947 */ /* 0x000fea0003800000 */
[----:B------:R0:W5:Y:S02]  /*3480*/  LDG.E.U8 R5, desc[UR16][R26.64+0x1] ;  /* 0x000001101a057981 */ /* 0x000164000c1e1100 */
.L_x_41:
[----:B------:R-:W-:Y:S05]  /*3490*/  BSYNC B1 ;  /* 0x0000000000017941 */ /* 0x000fea0003800000 */
.L_x_40:
[----:B-----5:R-:W-:Y:S01]  /*34a0*/  LOP3.LUT R5, R5, 0xff, RZ, 0xc0, !PT ;  /* 0x000000ff05057812 */ /* 0x020fe200078ec0ff */
[----:B------:R-:W-:Y:S01]  /*34b0*/  BSSY B1, `(.L_x_42) ;  /* 0x000000b000017945 */ /* 0x000fe20003800000 */
[----:B------:R-:W-:Y:S02]  /*34c0*/  ISETP.LT.OR P4, PT, R29, 0x9, !P0 ;  /* 0x000000091d00780c */ /* 0x000fe40004781670 */
[----:B------:R-:W-:-:S05]  /*34d0*/  F2FP.F16.E4M3.UNPACK_B R5, R5 ;  /* 0x00000005ff05723e */ /* 0x000fca00020006ff */
[----:B------:R-:W-:-:S05]  /*34e0*/  HADD2.F32 R30, -RZ, R5.H0_H0 ;  /* 0x20000005ff1e7230 */ /* 0x000fca0000004100 */
[----:B------:R-:W-:-:S04]  /*34f0*/  FMUL R5, R30, R9 ;  /* 0x000000091e057220 */ /* 0x000fc80000400000 */
[----:B------:R-:W-:-:S05]  /*3500*/  FFMA R5, R134, R8, R5 ;  /* 0x0000000886057223 */ /* 0x000fca0000000005 */
[----:B----4-:R-:W-:Y:S02]  /*3510*/  F2FP.SATFINITE.E4M3.F32.PACK_AB_MERGE_C R31, RZ, R5, RZ ;  /* 0x00000005ff1f723e */ /* 0x010fe400048070ff */
[----:B------:R-:W-:-:S03]  /*3520*/  PRMT R5, RZ, 0x7610, R5 ;  /* 0x00007610ff057816 */ /* 0x000fc60000000005 */
[----:B------:R4:W-:Y:S01]  /*3530*/  @!P3 STG.E.U8 desc[UR16][R6.64+0x1], R31 ;  /* 0x0000011f0600b986 */ /* 0x0009e2000c101110 */
[----:B------:R-:W-:Y:S05]  /*3540*/  @P4 BRA `(.L_x_43) ;  /* 0x0000000000044947 */ /* 0x000fea0003800000 */
[----:B------:R0:W5:Y:S02]  /*3550*/  LDG.E.U8 R5, desc[UR16][R24.64+0x8] ;  /* 0x0000081018057981 */ /* 0x000164000c1e1100 */
.L_x_43:
[----:B------:R-:W-:Y:S05]  /*3560*/  BSYNC B1 ;  /* 0x0000000000017941 */ /* 0x000fea0003800000 */
.L_x_42:
        /* <DEDUP_REMOVED lines=8> */
[----:B----4-:R-:W-:-:S05]  /*35f0*/  F2FP.SATFINITE.E4M3.F32.PACK_AB_MERGE_C R31, RZ, R30, RZ ;  /* 0x0000001eff1f723e */ /* 0x010fca00048070ff */
[----:B------:R4:W-:Y:S01]  /*3600*/  @!P4 STG.E.U8 desc[UR16][R10.64+0x8], R31 ;  /* 0x0000081f0a00c986 */ /* 0x0009e2000c101110 */
[----:B------:R-:W-:Y:S05]  /*3610*/  @P3 BRA `(.L_x_45) ;  /* 0x0000000000043947 */ /* 0x000fea0003800000 */
[----:B------:R0:W5:Y:S02]  /*3620*/  LDG.E.U8 R5, desc[UR16][R24.64+0x9] ;  /* 0x0000091018057981 */ /* 0x000164000c1e1100 */
.L_x_45:
[----:B------:R-:W-:Y:S05]  /*3630*/  BSYNC B1 ;  /* 0x0000000000017941 */ /* 0x000fea0003800000 */
.L_x_44:
        /* <DEDUP_REMOVED lines=12> */
.L_x_47:
[----:B------:R-:W-:Y:S05]  /*3700*/  BSYNC B1 ;  /* 0x0000000000017941 */ /* 0x000fea0003800000 */
.L_x_46:
        /* <DEDUP_REMOVED lines=12> */
.L_x_49:
[----:B------:R-:W-:Y:S05]  /*37d0*/  BSYNC B1 ;  /* 0x0000000000017941 */ /* 0x000fea0003800000 */
.L_x_48:
        /* <DEDUP_REMOVED lines=12> */
.L_x_51:
[----:B------:R-:W-:Y:S05]  /*38a0*/  BSYNC B1 ;  /* 0x0000000000017941 */ /* 0x000fea0003800000 */
.L_x_50:
        /* <DEDUP_REMOVED lines=12> */
.L_x_53:
[----:B------:R-:W-:Y:S05]  /*3970*/  BSYNC B1 ;  /* 0x0000000000017941 */ /* 0x000fea0003800000 */
.L_x_52:
        /* <DEDUP_REMOVED lines=12> */
.L_x_55:
[----:B------:R-:W-:Y:S05]  /*3a40*/  BSYNC B1 ;  /* 0x0000000000017941 */ /* 0x000fea0003800000 */
.L_x_54:
        /* <DEDUP_REMOVED lines=12> */
.L_x_57:
[----:B------:R-:W-:Y:S05]  /*3b10*/  BSYNC B1 ;  /* 0x0000000000017941 */ /* 0x000fea0003800000 */
.L_x_56:
        /* <DEDUP_REMOVED lines=12> */
.L_x_59:
[----:B------:R-:W-:Y:S05]  /*3be0*/  BSYNC B1 ;  /* 0x0000000000017941 */ /* 0x000fea0003800000 */
.L_x_58:
        /* <DEDUP_REMOVED lines=12> */
.L_x_61:
[----:B------:R-:W-:Y:S05]  /*3cb0*/  BSYNC B1 ;  /* 0x0000000000017941 */ /* 0x000fea0003800000 */
.L_x_60:
        /* <DEDUP_REMOVED lines=12> */
.L_x_63:
[----:B------:R-:W-:Y:S05]  /*3d80*/  BSYNC B1 ;  /* 0x0000000000017941 */ /* 0x000fea0003800000 */
.L_x_62:
        /* <DEDUP_REMOVED lines=12> */
.L_x_65:
[----:B------:R-:W-:Y:S05]  /*3e50*/  BSYNC B1 ;  /* 0x0000000000017941 */ /* 0x000fea0003800000 */
.L_x_64:
        /* <DEDUP_REMOVED lines=12> */
.L_x_67:
[----:B------:R-:W-:Y:S05]  /*3f20*/  BSYNC B1 ;  /* 0x0000000000017941 */ /* 0x000fea0003800000 */
.L_x_66:
        /* <DEDUP_REMOVED lines=12> */
.L_x_69:
[----:B------:R-:W-:Y:S05]  /*3ff0*/  BSYNC B1 ;  /* 0x0000000000017941 */ /* 0x000fea0003800000 */
.L_x_68:
        /* <DEDUP_REMOVED lines=12> */
.L_x_71:
[----:B------:R-:W-:Y:S05]  /*40c0*/  BSYNC B1 ;  /* 0x0000000000017941 */ /* 0x000fea0003800000 */
.L_x_70:
        /* <DEDUP_REMOVED lines=12> */
.L_x_73:
[----:B------:R-:W-:Y:S05]  /*4190*/  BSYNC B1 ;  /* 0x0000000000017941 */ /* 0x000fea0003800000 */
.L_x_72:
        /* <DEDUP_REMOVED lines=12> */
.L_x_75:
[----:B------:R-:W-:Y:S05]  /*4260*/  BSYNC B1 ;  /* 0x0000000000017941 */ /* 0x000fea0003800000 */
.L_x_74:
        /* <DEDUP_REMOVED lines=12> */
.L_x_77:
[----:B------:R-:W-:Y:S05]  /*4330*/  BSYNC B1 ;  /* 0x0000000000017941 */ /* 0x000fea0003800000 */
.L_x_76:
        /* <DEDUP_REMOVED lines=12> */
.L_x_79:
[----:B------:R-:W-:Y:S05]  /*4400*/  BSYNC B1 ;  /* 0x0000000000017941 */ /* 0x000fea0003800000 */
.L_x_78:
        /* <DEDUP_REMOVED lines=12> */
.L_x_81:
[----:B------:R-:W-:Y:S05]  /*44d0*/  BSYNC B1 ;  /* 0x0000000000017941 */ /* 0x000fea0003800000 */
.L_x_80:
        /* <DEDUP_REMOVED lines=12> */
.L_x_83:
[----:B------:R-:W-:Y:S05]  /*45a0*/  BSYNC B1 ;  /* 0x0000000000017941 */ /* 0x000fea0003800000 */
.L_x_82:
        /* <DEDUP_REMOVED lines=12> */
.L_x_85:
[----:B------:R-:W-:Y:S05]  /*4670*/  BSYNC B1 ;  /* 0x0000000000017941 */ /* 0x000fea0003800000 */
.L_x_84:
        /* <DEDUP_REMOVED lines=12> */
.L_x_87:
[----:B------:R-:W-:Y:S05]  /*4740*/  BSYNC B1 ;  /* 0x0000000000017941 */ /* 0x000fea0003800000 */
.L_x_86:
        /* <DEDUP_REMOVED lines=12> */
.L_x_89:
[----:B------:R-:W-:Y:S05]  /*4810*/  BSYNC B1 ;  /* 0x0000000000017941 */ /* 0x000fea0003800000 */
.L_x_88:
        /* <DEDUP_REMOVED lines=12> */
.L_x_91:
[----:B------:R-:W-:Y:S05]  /*48e0*/  BSYNC B1 ;  /* 0x0000000000017941 */ /* 0x000fea0003800000 */
.L_x_90:
        /* <DEDUP_REMOVED lines=12> */
.L_x_93:
[----:B------:R-:W-:Y:S05]  /*49b0*/  BSYNC B1 ;  /* 0x0000000000017941 */ /* 0x000fea0003800000 */
.L_x_92:
        /* <DEDUP_REMOVED lines=12> */
.L_x_95:
[----:B------:R-:W-:Y:S05]  /*4a80*/  BSYNC B1 ;  /* 0x0000000000017941 */ /* 0x000fea0003800000 */
.L_x_94:
        /* <DEDUP_REMOVED lines=12> */
.L_x_97:
[----:B------:R-:W-:Y:S05]  /*4b50*/  BSYNC B1 ;  /* 0x0000000000017941 */ /* 0x000fea0003800000 */
.L_x_96:
        /* <DEDUP_REMOVED lines=12> */
.L_x_99:
[----:B------:R-:W-:Y:S05]  /*4c20*/  BSYNC B1 ;  /* 0x0000000000017941 */ /* 0x000fea0003800000 */
.L_x_98:
        /* <DEDUP_REMOVED lines=12> */
.L_x_101:
[----:B------:R-:W-:Y:S05]  /*4cf0*/  BSYNC B1 ;  /* 0x0000000000017941 */ /* 0x000fea0003800000 */
.L_x_100:
        /* <DEDUP_REMOVED lines=12> */
.L_x_103:
[----:B------:R-:W-:Y:S05]  /*4dc0*/  BSYNC B1 ;  /* 0x0000000000017941 */ /* 0x000fea0003800000 */
.L_x_102:
        /* <DEDUP_REMOVED lines=12> */
.L_x_105:
[----:B------:R-:W-:Y:S05]  /*4e90*/  BSYNC B1 ;  /* 0x0000000000017941 */ /* 0x000fea0003800000 */
.L_x_104:
        /* <DEDUP_REMOVED lines=12> */
.L_x_107:
[----:B------:R-:W-:Y:S05]  /*4f60*/  BSYNC B1 ;  /* 0x0000000000017941 */ /* 0x000fea0003800000 */
.L_x_106:
        /* <DEDUP_REMOVED lines=12> */
.L_x_109:
[----:B------:R-:W-:Y:S05]  /*5030*/  BSYNC B1 ;  /* 0x0000000000017941 */ /* 0x000fea0003800000 */
.L_x_108:
        /* <DEDUP_REMOVED lines=12> */
.L_x_111:
[----:B------:R-:W-:Y:S05]  /*5100*/  BSYNC B1 ;  /* 0x0000000000017941 */ /* 0x000fea0003800000 */
.L_x_110:
        /* <DEDUP_REMOVED lines=12> */
.L_x_113:
[----:B------:R-:W-:Y:S05]  /*51d0*/  BSYNC B1 ;  /* 0x0000000000017941 */ /* 0x000fea0003800000 */
.L_x_112:
        /* <DEDUP_REMOVED lines=12> */
.L_x_115:
[----:B------:R-:W-:Y:S05]  /*52a0*/  BSYNC B1 ;  /* 0x0000000000017941 */ /* 0x000fea0003800000 */
.L_x_114:
        /* <DEDUP_REMOVED lines=12> */
.L_x_117:
[----:B------:R-:W-:Y:S05]  /*5370*/  BSYNC B1 ;  /* 0x0000000000017941 */ /* 0x000fea0003800000 */
.L_x_116:
        /* <DEDUP_REMOVED lines=12> */
.L_x_119:
[----:B------:R-:W-:Y:S05]  /*5440*/  BSYNC B1 ;  /* 0x0000000000017941 */ /* 0x000fea0003800000 */
.L_x_118:
        /* <DEDUP_REMOVED lines=12> */
.L_x_121:
[----:B------:R-:W-:Y:S05]  /*5510*/  BSYNC B1 ;  /* 0x0000000000017941 */ /* 0x000fea0003800000 */
.L_x_120:
        /* <DEDUP_REMOVED lines=12> */
.L_x_123:
[----:B------:R-:W-:Y:S05]  /*55e0*/  BSYNC B1 ;  /* 0x0000000000017941 */ /* 0x000fea0003800000 */
.L_x_122:
        /* <DEDUP_REMOVED lines=12> */
.L_x_125:
[----:B------:R-:W-:Y:S05]  /*56b0*/  BSYNC B1 ;  /* 0x0000000000017941 */ /* 0x000fea0003800000 */
.L_x_124:
        /* <DEDUP_REMOVED lines=12> */
.L_x_127:
[----:B------:R-:W-:Y:S05]  /*5780*/  BSYNC B1 ;  /* 0x0000000000017941 */ /* 0x000fea0003800000 */
.L_x_126:
        /* <DEDUP_REMOVED lines=12> */
.L_x_129:
[----:B------:R-:W-:Y:S05]  /*5850*/  BSYNC B1 ;  /* 0x0000000000017941 */ /* 0x000fea0003800000 */
.L_x_128:
        /* <DEDUP_REMOVED lines=12> */
.L_x_131:
[----:B------:R-:W-:Y:S05]  /*5920*/  BSYNC B1 ;  /* 0x0000000000017941 */ /* 0x000fea0003800000 */
.L_x_130:
        /* <DEDUP_REMOVED lines=12> */
.L_x_133:
[----:B------:R-:W-:Y:S05]  /*59f0*/  BSYNC B1 ;  /* 0x0000000000017941 */ /* 0x000fea0003800000 */
.L_x_132:
        /* <DEDUP_REMOVED lines=12> */
.L_x_135:
[----:B------:R-:W-:Y:S05]  /*5ac0*/  BSYNC B1 ;  /* 0x0000000000017941 */ /* 0x000fea0003800000 */
.L_x_134:
        /* <DEDUP_REMOVED lines=12> */
.L_x_137:
[----:B------:R-:W-:Y:S05]  /*5b90*/  BSYNC B1 ;  /* 0x0000000000017941 */ /* 0x000fea0003800000 */
.L_x_136:
        /* <DEDUP_REMOVED lines=12> */
.L_x_139:
[----:B------:R-:W-:Y:S05]  /*5c60*/  BSYNC B1 ;  /* 0x0000000000017941 */ /* 0x000fea0003800000 */
.L_x_138:
        /* <DEDUP_REMOVED lines=12> */
.L_x_141:
[----:B------:R-:W-:Y:S05]  /*5d30*/  BSYNC B1 ;  /* 0x0000000000017941 */ /* 0x000fea0003800000 */
.L_x_140:
        /* <DEDUP_REMOVED lines=12> */
.L_x_143:
[----:B------:R-:W-:Y:S05]  /*5e00*/  BSYNC B1 ;  /* 0x0000000000017941 */ /* 0x000fea0003800000 */
.L_x_142:
        /* <DEDUP_REMOVED lines=12> */
.L_x_145:
[----:B------:R-:W-:Y:S05]  /*5ed0*/  BSYNC B1 ;  /* 0x0000000000017941 */ /* 0x000fea0003800000 */
.L_x_144:
[----:B-----5:R-:W-:Y:S01]  /*5ee0*/  LOP3.LUT R5, R5, 0xff, RZ, 0xc0, !PT ;  /* 0x000000ff05057812 */ /* 0x020fe200078ec0ff */
[----:B------:R-:W-:Y:S01]  /*5ef0*/  BSSY B1, `(.L_x_146) ;  /* 0x000000b000017945 */ /* 0x000fe20003800000 */
[----:B------:R-:W-:Y:S02]  /*5f00*/  ISETP.LT.OR P4, PT, R29, 0x71, !P0 ;  /* 0x000000711d00780c */ /* 0x000fe40004781670 */
[----:B------:R-:W-:-:S05]  /*5f10*/  F2FP.F16.E4M3.UNPACK_B R5, R5 ;  /* 0x00000005ff05723e */ /* 0x000fca00020006ff */
[----:B------:R-:W-:-:S05]  /*5f20*/  HADD2.F32 R18, -RZ, R5.H0_H0 ;  /* 0x20000005ff127230 */ /* 0x000fca0000004100 */
[----:B------:R-:W-:-:S04]  /*5f30*/  FMUL R5, R18, R9 ;  /* 0x0000000912057220 */ /* 0x000fc80000400000 */
[----:B------:R-:W-:-:S05]  /*5f40*/  FFMA R5, R20, R8, R5 ;  /* 0x0000000814057223 */ /* 0x000fca0000000005 */
[----:B0-----:R-:W-:Y:S02]  /*5f50*/  F2FP.SATFINITE.E4M3.F32.PACK_AB_MERGE_C R23, RZ, R5, RZ ;  /* 0x00000005ff17723e */ /* 0x001fe400048070ff */
[----:B------:R-:W-:-:S03]  /*5f60*/  PRMT R5, RZ, 0x7610, R5 ;  /* 0x00007610ff057816 */ /* 0x000fc60000000005 */
[----:B------:R0:W-:Y:S01]  /*5f70*/  @!P3 STG.E.U8 desc[UR16][R6.64+0x69], R23 ;  /* 0x000069170600b986 */ /* 0x0001e2000c101110 */
[----:B------:R-:W-:Y:S05]  /*5f80*/  @P4 BRA `(.L_x_147) ;  /* 0x0000000000044947 */ /* 0x000fea0003800000 */
[----:B------:R0:W5:Y:S02]  /*5f90*/  LDG.E.U8 R5, desc[UR16][R24.64+0x70] ;  /* 0x0000701018057981 */ /* 0x000164000c1e1100 */
.L_x_147:
[----:B------:R-:W-:Y:S05]  /*5fa0*/  BSYNC B1 ;  /* 0x0000000000017941 */ /* 0x000fea0003800000 */
.L_x_146:
        /* <DEDUP_REMOVED lines=12> */
.L_x_149:
[----:B------:R-:W-:Y:S05]  /*6070*/  BSYNC B1 ;  /* 0x0000000000017941 */ /* 0x000fea0003800000 */
.L_x_148:
        /* <DEDUP_REMOVED lines=12> */
.L_x_151:
[----:B------:R-:W-:Y:S05]  /*6140*/  BSYNC B1 ;  /* 0x0000000000017941 */ /* 0x000fea0003800000 */
.L_x_150:
        /* <DEDUP_REMOVED lines=8> */
[----:B0-----:R-:W-:-:S05]  /*61d0*/  F2FP.SATFINITE.E4M3.F32.PACK_AB_MERGE_C R17, RZ, R18, RZ ;  /* 0x00000012ff11723e */ /* 0x001fca00048070ff */
[----:B------:R0:W-:Y:S01]  /*61e0*/  @!P4 STG.E.U8 desc[UR16][R6.64+0x70], R17 ;  /* 0x000070110600c986 */ /* 0x0001e2000c101110 */
[----:B------:R-:W-:Y:S05]  /*61f0*/  @P3 BRA `(.L_x_153) ;  /* 0x0000000000043947 */ /* 0x000fea0003800000 */
[----:B------:R0:W5:Y:S02]  /*6200*/  LDG.E.U8 R5, desc[UR16][R26.64+0x71] ;  /* 0x000071101a057981 */ /* 0x000164000c1e1100 */
.L_x_153:
[----:B------:R-:W-:Y:S05]  /*6210*/  BSYNC B1 ;  /* 0x0000000000017941 */ /* 0x000fea0003800000 */
.L_x_152:
        /* <DEDUP_REMOVED lines=12> */
.L_x_155:
[----:B------:R-:W-:Y:S05]  /*62e0*/  BSYNC B1 ;  /* 0x0000000000017941 */ /* 0x000fea0003800000 */
.L_x_154:
        /* <DEDUP_REMOVED lines=12> */
.L_x_157:
[----:B------:R-:W-:Y:S05]  /*63b0*/  BSYNC B1 ;  /* 0x0000000000017941 */ /* 0x000fea0003800000 */
.L_x_156:
        /* <DEDUP_REMOVED lines=12> */
.L_x_159:
[----:B------:R-:W-:Y:S05]  /*6480*/  BSYNC B1 ;  /* 0x0000000000017941 */ /* 0x000fea0003800000 */
.L_x_158:
[----:B-----5:R-:W-:Y:S01]  /*6490*/  LOP3.LUT R5, R5, 0xff, RZ, 0xc0, !PT ;  /* 0x000000ff05057812 */ /* 0x020fe200078ec0ff */
[----:B------:R-:W-:Y:S01]  /*64a0*/  BSSY B1, `(.L_x_160) ;  /* 0x000000b000017945 */ /* 0x000fe20003800000 */
[----:B------:R-:W-:Y:S02]  /*64b0*/  ISETP.LT.OR P1, PT, R29, 0x7a, !P1 ;  /* 0x0000007a1d00780c */ /* 0x000fe40004f21670 */
[----:B------:R-:W-:-:S05]  /*64c0*/  F2FP.F16.E4M3.UNPACK_B R5, R5 ;  /* 0x00000005ff05723e */ /* 0x000fca00020006ff */
[----:B01--4-:R-:W-:Y:S01]  /*64d0*/  HADD2.F32 R10, -RZ, R5.H0_H0 ;  /* 0x20000005ff0a7230 */ /* 0x013fe20000004100 */
[----:B------:R-:W-:-:S04]  /*64e0*/  PRMT R5, RZ, 0x7610, R5 ;  /* 0x00007610ff057816 */ /* 0x000fc80000000005 */
[----:B------:R-:W-:-:S04]  /*64f0*/  FMUL R10, R10, R9 ;  /* 0x000000090a0a7220 */ /* 0x000fc80000400000 */
[----:B------:R-:W-:-:S05]  /*6500*/  FFMA R10, R15, R8, R10 ;  /* 0x000000080f0a7223 */ /* 0x000fca000000000a */
[----:B------:R-:W-:-:S05]  /*6510*/  F2FP.SATFINITE.E4M3.F32.PACK_AB_MERGE_C R11, RZ, R10, RZ ;  /* 0x0000000aff0b723e */ /* 0x000fca00048070ff */
[----:B------:R0:W-:Y:S01]  /*6520*/  @!P3 STG.E.U8 desc[UR16][R6.64+0x78], R11 ;  /* 0x0000780b0600b986 */ /* 0x0001e2000c101110 */
[----:B------:R-:W-:Y:S05]  /*6530*/  @P1 BRA `(.L_x_161) ;  /* 0x0000000000041947 */ /* 0x000fea0003800000 */
[----:B------:R1:W5:Y:S02]  /*6540*/  LDG.E.U8 R5, desc[UR16][R26.64+0x79] ;  /* 0x000079101a057981 */ /* 0x000364000c1e1100 */
.L_x_161:
[----:B------:R-:W-:Y:S05]  /*6550*/  BSYNC B1 ;  /* 0x0000000000017941 */ /* 0x000fea0003800000 */
.L_x_160:
[----:B------:R-:W-:Y:S05]  /*6560*/  @P1 BRA `(.L_x_162) ;  /* 0x0000001000281947 */ /* 0x000fea0003800000 */
[----:B-----5:R-:W-:-:S04]  /*6570*/  LOP3.LUT R5, R5, 0xff, RZ, 0xc0, !PT ;  /* 0x000000ff05057812 */ /* 0x020fc800078ec0ff */
[----:B------:R-:W-:-:S05]  /*6580*/  F2FP.F16.E4M3.UNPACK_B R5, R5 ;  /* 0x00000005ff05723e */ /* 0x000fca00020006ff */
[----:B------:R-:W-:-:S05]  /*6590*/  HADD2.F32 R10, -RZ, R5.H0_H0 ;  /* 0x20000005ff0a7230 */ /* 0x000fca0000004100 */
[----:B------:R-:W-:-:S04]  /*65a0*/  FMUL R5, R10, R9 ;  /* 0x000000090a057220 */ /* 0x000fc80000400000 */
[----:B------:R-:W-:-:S05]  /*65b0*/  FFMA R5, R14, R8, R5 ;  /* 0x000000080e057223 */ /* 0x000fca0000000005 */
[----:B------:R-:W-:-:S05]  /*65c0*/  F2FP.SATFINITE.E4M3.F32.PACK_AB_MERGE_C R5, RZ, R5, RZ ;  /* 0x00000005ff05723e */ /* 0x000fca00048070ff */
[----:B------:R4:W-:Y:S01]  /*65d0*/  STG.E.U8 desc[UR16][R6.64+0x79], R5 ;  /* 0x0000790506007986 */ /* 0x0009e2000c101110 */
[----:B------:R-:W-:Y:S05]  /*65e0*/  BRA `(.L_x_162) ;  /* 0x0000001000087947 */ /* 0x000fea0003800000 */
.L_x_33:
[----:B------:R-:W-:Y:S01]  /*65f0*/  ISETP.GE.AND P1, PT, R36, 0x1, PT ;  /* 0x000000012400780c */ /* 0x000fe20003f26270 */
[-C--:B--2---:R-:W-:Y:S01]  /*6600*/  FMUL R141, R141, R8.reuse ;  /* 0x000000088d8d7220 */ /* 0x084fe20000400000 */
[-C--:B------:R-:W-:Y:S01]  /*6610*/  FMUL R136, R136, R8.reuse ;  /* 0x0000000888887220 */ /* 0x080fe20000400000 */
[----:B------:R-:W-:Y:S01]  /*6620*/  ISETP.GE.AND P0, PT, R36, 0x9, PT ;  /* 0x000000092400780c */ /* 0x000fe20003f06270 */
[-C--:B------:R-:W-:Y:S01]  /*6630*/  FMUL R139, R139, R8.reuse ;  /* 0x000000088b8b7220 */ /* 0x080fe20000400000 */
[C---:B------:R-:W-:Y:S01]  /*6640*/  ISETP.LT.OR P4, PT, R29.reuse, 0x1, !P1 ;  /* 0x000000011d00780c */ /* 0x040fe20004f81670 */
[-C--:B------:R-:W-:Y:S01]  /*6650*/  FMUL R134, R134, R8.reuse ;  /* 0x0000000886867220 */ /* 0x080fe20000400000 */
[----:B------:R-:W-:Y:S01]  /*6660*/  ISETP.LT.OR P5, PT, R29, 0x2, !P1 ;  /* 0x000000021d00780c */ /* 0x000fe20004fa1670 */
[-C--:B------:R-:W-:Y:S01]  /*6670*/  FMUL R137, R137, R8.reuse ;  /* 0x0000000889897220 */ /* 0x080fe20000400000 */
[----:B------:R-:W-:Y:S01]  /*6680*/  F2FP.SATFINITE.E4M3.F32.PACK_AB_MERGE_C R141, RZ, R141, RZ ;  /* 0x0000008dff8d723e */ /* 0x000fe200048070ff */
[----:B------:R-:W-:Y:S01]  /*6690*/  FMUL R132, R132, R8 ;  /* 0x0000000884847220 */ /* 0x000fe20000400000 */
[----:B------:R-:W-:Y:S01]  /*66a0*/  F2FP.SATFINITE.E4M3.F32.PACK_AB_MERGE_C R5, RZ, R136, RZ ;  /* 0x00000088ff05723e */ /* 0x000fe200048070ff */
[-C--:B------:R-:W-:Y:S01]  /*66b0*/  FMUL R135, R135, R8.reuse ;  /* 0x0000000887877220 */ /* 0x080fe20000400000 */
[C---:B------:R-:W-:Y:S01]  /*66c0*/  ISETP.LT.OR P3, PT, R29.reuse, 0x1, !P0 ;  /* 0x000000011d00780c */ /* 0x040fe20004761670 */
[-C--:B------:R-:W-:Y:S01]  /*66d0*/  FMUL R130, R130, R8.reuse ;  /* 0x0000000882827220 */ /* 0x080fe20000400000 */
[----:B------:R-:W-:Y:S01]  /*66e0*/  ISETP.LT.OR P6, PT, R29, 0xa, !P1 ;  /* 0x0000000a1d00780c */ /* 0x000fe20004fc1670 */
[-C--:B------:R-:W-:Y:S01]  /*66f0*/  FMUL R133, R133, R8.reuse ;  /* 0x0000000885857220 */ /* 0x080fe20000400000 */
[----:B------:R-:W-:Y:S01]  /*6700*/  F2FP.SATFINITE.E4M3.F32.PACK_AB_MERGE_C R139, RZ, R139, RZ ;  /* 0x0000008bff8b723e */ /* 0x000fe200048070ff */
[----:B------:R-:W-:Y:S01]  /*6710*/  @!P4 STG.E.U8 desc[UR16][R10.64], R141 ;  /* 0x0000008d0a00c986 */ /* 0x000fe2000c101110 */
[C---:B------:R-:W-:Y:S01]  /*6720*/  ISETP.LT.OR P4, PT, R29.reuse, 0x2, !P0 ;  /* 0x000000021d00780c */ /* 0x040fe20004781670 */
[----:B------:R-:W-:Y:S01]  /*6730*/  FMUL R128, R128, R8 ;  /* 0x0000000880807220 */ /* 0x000fe20000400000 */
[----:B------:R-:W-:Y:S01]  /*6740*/  F2FP.SATFINITE.E4M3.F32.PACK_AB_MERGE_C R25, RZ, R134, RZ ;  /* 0x00000086ff19723e */ /* 0x000fe200048070ff */
[----:B------:R0:W-:Y:S01]  /*6750*/  @!P5 STG.E.U8 desc[UR16][R10.64+0x1], R5 ;  /* 0x000001050a00d986 */ /* 0x0001e2000c101110 */
[----:B------:R-:W-:Y:S01]  /*6760*/  ISETP.LT.OR P5, PT, R29, 0x9, !P1 ;  /* 0x000000091d00780c */ /* 0x000fe20004fa1670 */
[-C--:B------:R-:W-:Y:S01]  /*6770*/  FMUL R131, R131, R8.reuse ;  /* 0x0000000883837220 */ /* 0x080fe20000400000 */
[----:B------:R-:W-:Y:S01]  /*6780*/  F2FP.SATFINITE.E4M3.F32.PACK_AB_MERGE_C R137, RZ, R137, RZ ;  /* 0x00000089ff89723e */ /* 0x000fe200048070ff */
[----:B------:R-:W-:Y:S01]  /*6790*/  @!P3 STG.E.U8 desc[UR16][R6.64], R139 ;  /* 0x0000008b0600b986 */ /* 0x000fe2000c101110 */
[----:B------:R-:W-:Y:S01]  /*67a0*/  ISETP.LT.OR P3, PT, R29, 0x9, !P0 ;  /* 0x000000091d00780c */ /* 0x000fe20004761670 */
[-C--:B------:R-:W-:Y:S01]  /*67b0*/  FMUL R126, R126, R8.reuse ;  /* 0x000000087e7e7220 */ /* 0x080fe20000400000 */
[----:B------:R-:W-:Y:S01]  /*67c0*/  F2FP.SATFINITE.E4M3.F32.PACK_AB_MERGE_C R135, RZ, R135, RZ ;  /* 0x00000087ff87723e */ /* 0x000fe200048070ff */
[-C--:B------:R-:W-:Y:S01]  /*67d0*/  FMUL R129, R129, R8.reuse ;  /* 0x0000000881817220 */ /* 0x080fe20000400000 */
[----:B------:R-:W-:Y:S01]  /*67e0*/  F2FP.SATFINITE.E4M3.F32.PACK_AB_MERGE_C R133, RZ, R133, RZ ;  /* 0x00000085ff85723e */ /* 0x000fe200048070ff */
[----:B------:R1:W-:Y:S01]  /*67f0*/  @!P4 STG.E.U8 desc[UR16][R6.64+0x1], R25 ;  /* 0x000001190600c986 */ /* 0x0003e2000c101110 */
[C---:B------:R-:W-:Y:S01]  /*6800*/  ISETP.LT.OR P4, PT, R29.reuse, 0xa, !P0 ;  /* 0x0000000a1d00780c */ /* 0x040fe20004781670 */
[----:B------:R-:W-:Y:S01]  /*6810*/  FMUL R124, R124, R8 ;  /* 0x000000087c7c7220 */ /* 0x000fe20000400000 */
[----:B0-----:R-:W-:Y:S01]  /*6820*/  F2FP.SATFINITE.E4M3.F32.PACK_AB_MERGE_C R5, RZ, R132, RZ ;  /* 0x00000084ff05723e */ /* 0x001fe200048070ff */
[----:B------:R-:W-:Y:S01]  /*6830*/  @!P5 STG.E.U8 desc[UR16][R10.64+0x8], R137 ;  /* 0x000008890a00d986 */ /* 0x000fe2000c101110 */
[----:B------:R-:W-:Y:S01]  /*6840*/  ISETP.LT.OR P5, PT, R29, 0x11, !P1 ;  /* 0x000000111d00780c */ /* 0x000fe20004fa1670 */
[-C--:B------:R-:W-:Y:S01]  /*6850*/  FMUL R127, R127, R8.reuse ;  /* 0x000000087f7f7220 */ /* 0x080fe20000400000 */
[----:B------:R-:W-:Y:S01]  /*6860*/  F2FP.SATFINITE.E4M3.F32.PACK_AB_MERGE_C R131, RZ, R131, RZ ;  /* 0x00000083ff83723e */ /* 0x000fe200048070ff */
[----:B------:R0:W-:Y:S01]  /*6870*/  @!P6 STG.E.U8 desc[UR16][R10.64+0x9], R5 ;  /* 0x000009050a00e986 */ /* 0x0001e2000c101110 */
[----:B------:R-:W-:Y:S01]  /*6880*/  ISETP.LT.OR P6, PT, R29, 0x12, !P1 ;  /* 0x000000121d00780c */ /* 0x000fe20004fc1670 */
[----:B------:R-:W-:Y:S01]  /*6890*/  FMUL R122, R122, R8 ;  /* 0x000000087a7a7220 */ /* 0x000fe20000400000 */
[----:B------:R-:W-:Y:S01]  /*68a0*/  F2FP.SATFINITE.E4M3.F32.PACK_AB_MERGE_C R129, RZ, R129, RZ ;  /* 0x00000081ff81723e */ /* 0x000fe200048070ff */
[----:B------:R-:W-:Y:S01]  /*68b0*/  @!P3 STG.E.U8 desc[UR16][R6.64+0x8], R135 ;  /* 0x000008870600b986 */ /* 0x000fe2000c101110 */
[----:B-1----:R-:W-:Y:S01]  /*68c0*/  F2FP.SATFINITE.E4M3.F32.PACK_AB_MERGE_C R25, RZ, R130, RZ ;  /* 0x00000082ff19723e */ /* 0x002fe200048070ff */
[-C--:B------:R-:W-:Y:S01]  /*68d0*/  FMUL R125, R125, R8.reuse ;  /* 0x000000087d7d7220 */ /* 0x080fe20000400000 */
[C---:B------:R-:W-:Y:S01]  /*68e0*/  ISETP.LT.OR P3, PT, R29.reuse, 0x11, !P0 ;  /* 0x000000111d00780c */ /* 0x040fe20004761670 */
[-C--:B------:R-:W-:Y:S01]  /*68f0*/  FMUL R120, R120, R8.reuse ;  /* 0x0000000878787220 */ /* 0x080fe20000400000 */
[----:B------:R-:W-:Y:S01]  /*6900*/  F2FP.SATFINITE.E4M3.F32.PACK_AB_MERGE_C R127, RZ, R127, RZ ;  /* 0x0000007fff7f723e */ /* 0x000fe200048070ff */
[----:B------:R1:W-:Y:S01]  /*6910*/  @!P4 STG.E.U8 desc[UR16][R6.64+0x9], R25 ;  /* 0x000009190600c986 */ /* 0x0003e2000c101110 */
[----:B------:R-:W-:Y:S01]  /*6920*/  ISETP.LT.OR P4, PT, R29, 0x12, !P0 ;  /* 0x000000121d00780c */ /* 0x000fe20004781670 */
[----:B------:R-:W-:Y:S01]  /*6930*/  FMUL R123, R123, R8 ;  /* 0x000000087b7b7220 */ /* 0x000fe20000400000 */
[----:B0-----:R-:W-:Y:S01]  /*6940*/  F2FP.SATFINITE.E4M3.F32.PACK_AB_MERGE_C R5, RZ, R128, RZ ;  /* 0x00000080ff05723e */ /* 0x001fe200048070ff */
[----:B------:R-:W-:Y:S01]  /*6950*/  @!P5 STG.E.U8 desc[UR16][R10.64+0x10], R133 ;  /* 0x000010850a00d986 */ /* 0x000fe2000c101110 */
[C---:B------:R-:W-:Y:S01]  /*6960*/  ISETP.LT.OR P5, PT, R29.reuse, 0x19, !P1 ;  /* 0x000000191d00780c */ /* 0x040fe20004fa1670 */
[-C--:B------:R-:W-:Y:S01]  /*6970*/  FMUL R118, R118, R8.reuse ;  /* 0x0000000876767220 */ /* 0x080fe20000400000 */
[----:B------:R-:W-:Y:S01]  /*6980*/  F2FP.SATFINITE.E4M3.F32.PACK_AB_MERGE_C R125, RZ, R125, RZ ;  /* 0x0000007dff7d723e */ /* 0x000fe200048070ff */
[----:B------:R0:W-:Y:S01]  /*6990*/  @!P6 STG.E.U8 desc[UR16][R10.64+0x11], R5 ;  /* 0x000011050a00e986 */ /* 0x0001e2000c101110 */
[----:B------:R-:W-:Y:S01]  /*69a0*/  ISETP.LT.OR P6, PT, R29, 0x1a, !P1 ;  /* 0x0000001a1d00780c */ /* 0x000fe20004fc1670 */
[-C--:B------:R-:W-:Y:S01]  /*69b0*/  FMUL R121, R121, R8.reuse ;  /* 0x0000000879797220 */ /* 0x080fe20000400000 */
[----:B------:R-:W-:Y:S01]  /*69c0*/  FMUL R116, R116, R8 ;  /* 0x0000000874747220 */ /* 0x000fe20000400000 */
[----:B-1----:R-:W-:Y:S01]  /*69d0*/  F2FP.SATFINITE.E4M3.F32.PACK_AB_MERGE_C R25, RZ, R126, RZ ;  /* 0x0000007eff19723e */ /* 0x002fe200048070ff */
[----:B------:R-:W-:Y:S01]  /*69e0*/  @!P3 STG.E.U8 desc[UR16][R6.64+0x10], R131 ;  /* 0x000010830600b986 */ /* 0x000fe2000c101110 */
[----:B------:R-:W-:Y:S01]  /*69f0*/  ISETP.LT.OR P3, PT, R29, 0x19, !P0 ;  /* 0x000000191d00780c */ /* 0x000fe20004761670 */
        /* <DEDUP_REMOVED lines=35> */
[----:B------:R-:W-:Y:S01]  /*6c30*/  ISETP.LT.OR P3, PT, R29, 0x29, !P0 ;  /* 0x000000291d00780c */ /* 0x000fe20004761670 */
[-C--:B------:R-:W-:Y:S01]  /*6c40*/  FMUL R109, R109, R8.reuse ;  /* 0x000000086d6d7220 */ /* 0x080fe20000400000 */
[-C--:B------:R-:W-:Y:S01]  /*6c50*/  FMUL R104, R104, R8.reuse ;  /* 0x0000000868687220 */ /* 0x080fe20000400000 */
        /* <DEDUP_REMOVED lines=104> */
[----:B------:R-:W-:-:S02]  /*72e0*/  ISETP.LT.OR P3, PT, R29, 0x59, !P0 ;  /* 0x000000591d00780c */ /* 0x000fc40004761670 */
[----:B------:R-:W-:Y:S01]  /*72f0*/  F2FP.SATFINITE.E4M3.F32.PACK_AB_MERGE_C R19, RZ, R19, RZ ;  /* 0x00000013ff13723e */ /* 0x000fe200048070ff */
[----:B------:R1:W-:Y:S01]  /*7300*/  @!P4 STG.E.U8 desc[UR16][R6.64+0x51], R25 ;  /* 0x000051190600c986 */ /* 0x0003e2000c101110 */
[C---:B------:R-:W-:Y:S02]  /*7310*/  ISETP.LT.OR P4, PT, R29.reuse, 0x5a, !P0 ;  /* 0x0000005a1d00780c */ /* 0x040fe40004781670 */
[----:B0-----:R-:W-:Y:S01]  /*7320*/  F2FP.SATFINITE.E4M3.F32.PACK_AB_MERGE_C R5, RZ, R92, RZ ;  /* 0x0000005cff05723e */ /* 0x001fe200048070ff */
[----:B------:R-:W-:Y:S01]  /*7330*/  @!P5 STG.E.U8 desc[UR16][R10.64+0x58], R97 ;  /* 0x000058610a00d986 */ /* 0x000fe2000c101110 */
[C---:B------:R-:W-:Y:S02]  /*7340*/  ISETP.LT.OR P5, PT, R29.reuse, 0x61, !P1 ;  /* 0x000000611d00780c */ /* 0x040fe40004fa1670 */
[----:B------:R-:W-:Y:S01]  /*7350*/  F2FP.SATFINITE.E4M3.F32.PACK_AB_MERGE_C R13, RZ, R13, RZ ;  /* 0x0000000dff0d723e */ /* 0x000fe200048070ff */
[----:B------:R0:W-:Y:S01]  /*7360*/  @!P6 STG.E.U8 desc[UR16][R10.64+0x59], R5 ;  /* 0x000059050a00e986 */ /* 0x0001e2000c101110 */
[----:B------:R-:W-:-:S02]  /*7370*/  ISETP.LT.OR P6, PT, R29, 0x62, !P1 ;  /* 0x000000621d00780c */ /* 0x000fc40004fc1670 */
[----:B------:R-:W-:Y:S01]  /*7380*/  F2FP.SATFINITE.E4M3.F32.PACK_AB_MERGE_C R15, RZ, R15, RZ ;  /* 0x0000000fff0f723e */ /* 0x000fe200048070ff */
[----:B------:R-:W-:Y:S01]  /*7390*/  @!P3 STG.E.U8 desc[UR16][R6.64+0x58], R95 ;  /* 0x0000585f0600b986 */ /* 0x000fe2000c101110 */
[----:B-1----:R-:W-:Y:S02]  /*73a0*/  F2FP.SATFINITE.E4M3.F32.PACK_AB_MERGE_C R25, RZ, R90, RZ ;  /* 0x0000005aff19723e */ /* 0x002fe400048070ff */
[----:B------:R-:W-:-:S03]  /*73b0*/  ISETP.LT.OR P3, PT, R29, 0x61, !P0 ;  /* 0x000000611d00780c */ /* 0x000fc60004761670 */
[----:B------:R1:W-:Y:S01]  /*73c0*/  @!P4 STG.E.U8 desc[UR16][R6.64+0x59], R25 ;  /* 0x000059190600c986 */ /* 0x0003e2000c101110 */
[C---:B------:R-:W-:Y:S02]  /*73d0*/  ISETP.LT.OR P4, PT, R29.reuse, 0x62, !P0 ;  /* 0x000000621d00780c */ /* 0x040fe40004781670 */
[----:B0-----:R-:W-:Y:S01]  /*73e0*/  F2FP.SATFINITE.E4M3.F32.PACK_AB_MERGE_C R5, RZ, R88, RZ ;  /* 0x00000058ff05723e */ /* 0x001fe200048070ff */
[----:B------:R-:W-:Y:S01]  /*73f0*/  @!P5 STG.E.U8 desc[UR16][R10.64+0x60], R93 ;  /* 0x0000605d0a00d986 */ /* 0x000fe2000c101110 */
[----:B------:R-:W-:-:S03]  /*7400*/  ISETP.LT.OR P5, PT, R29, 0x69, !P1 ;  /* 0x000000691d00780c */ /* 0x000fc60004fa1670 */
[----:B------:R0:W-:Y:S01]  /*7410*/  @!P6 STG.E.U8 desc[UR16][R10.64+0x61], R5 ;  /* 0x000061050a00e986 */ /* 0x0001e2000c101110 */
[C---:B------:R-:W-:Y:S02]  /*7420*/  ISETP.LT.OR P6, PT, R29.reuse, 0x6a, !P1 ;  /* 0x0000006a1d00780c */ /* 0x040fe40004fc1670 */
[----:B-1----:R-:W-:Y:S01]  /*7430*/  F2FP.SATFINITE.E4M3.F32.PACK_AB_MERGE_C R25, RZ, R22, RZ ;  /* 0x00000016ff19723e */ /* 0x002fe200048070ff */
[----:B------:R-:W-:Y:S01]  /*7440*/  @!P3 STG.E.U8 desc[UR16][R6.64+0x60], R91 ;  /* 0x0000605b0600b986 */ /* 0x000fe2000c101110 */
        /* <DEDUP_REMOVED lines=11> */
[----:B------:R-:W-:Y:S01]  /*7500*/  @!P4 STG.E.U8 desc[UR16][R6.64+0x69], R25 ;  /* 0x000069190600c986 */ /* 0x000fe2000c101110 */
[C---:B------:R-:W-:Y:S02]  /*7510*/  ISETP.LT.OR P4, PT, R29.reuse, 0x79, !P1 ;  /* 0x000000791d00780c */ /* 0x040fe40004f81670 */
[C---:B------:R-:W-:Y:S01]  /*7520*/  ISETP.LT.OR P1, PT, R29.reuse, 0x7a, !P1 ;  /* 0x0000007a1d00780c */ /* 0x040fe20004f21670 */
[----:B------:R1:W-:Y:S01]  /*7530*/  @!P5 STG.E.U8 desc[UR16][R10.64+0x70], R21 ;  /* 0x000070150a00d986 */ /* 0x0003e2000c101110 */
[C---:B------:R-:W-:Y:S02]  /*7540*/  ISETP.LT.OR P5, PT, R29.reuse, 0x72, !P0 ;  /* 0x000000721d00780c */ /* 0x040fe400047a1670 */
[----:B0-----:R-:W-:Y:S01]  /*7550*/  F2FP.SATFINITE.E4M3.F32.PACK_AB_MERGE_C R5, RZ, R16, RZ ;  /* 0x00000010ff05723e */ /* 0x001fe200048070ff */
[----:B------:R0:W-:Y:S01]  /*7560*/  @!P6 STG.E.U8 desc[UR16][R10.64+0x71], R17 ;  /* 0x000071110a00e986 */ /* 0x0001e2000c101110 */
[C---:B------:R-:W-:Y:S02]  /*7570*/  ISETP.LT.OR P6, PT, R29.reuse, 0x79, !P0 ;  /* 0x000000791d00780c */ /* 0x040fe400047c1670 */
[----:B------:R-:W-:Y:S01]  /*7580*/  ISETP.LT.OR P0, PT, R29, 0x7a, !P0 ;  /* 0x0000007a1d00780c */ /* 0x000fe20004701670 */
[----:B------:R2:W-:Y:S01]  /*7590*/  @!P3 STG.E.U8 desc[UR16][R6.64+0x70], R19 ;  /* 0x000070130600b986 */ /* 0x0005e2000c101110 */
[----:B-1----:R-:W-:-:S05]  /*75a0*/  F2FP.SATFINITE.E4M3.F32.PACK_AB_MERGE_C R21, RZ, R14, RZ ;  /* 0x0000000eff15723e */ /* 0x002fca00048070ff */
[----:B------:R2:W-:Y:S01]  /*75b0*/  @!P5 STG.E.U8 desc[UR16][R6.64+0x71], R5 ;  /* 0x000071050600d986 */ /* 0x0005e2000c101110 */
[----:B0-----:R-:W-:-:S03]  /*75c0*/  F2FP.SATFINITE.E4M3.F32.PACK_AB_MERGE_C R17, RZ, R12, RZ ;  /* 0x0000000cff11723e */ /* 0x001fc600048070ff */
[----:B------:R2:W-:Y:S04]  /*75d0*/  @!P4 STG.E.U8 desc[UR16][R10.64+0x78], R13 ;  /* 0x0000780d0a00c986 */ /* 0x0005e8000c101110 */
[----:B------:R2:W-:Y:S04]  /*75e0*/  @!P1 STG.E.U8 desc[UR16][R10.64+0x79], R17 ;  /* 0x000079110a009986 */ /* 0x0005e8000c101110 */
[----:B------:R2:W-:Y:S04]  /*75f0*/  @!P6 STG.E.U8 desc[UR16][R6.64+0x78], R15 ;  /* 0x0000780f0600e986 */ /* 0x0005e8000c101110 */
[----:B------:R2:W-:Y:S02]  /*7600*/  @!P0 STG.E.U8 desc[UR16][R6.64+0x79], R21 ;  /* 0x0000791506008986 */ /* 0x0005e4000c101110 */
.L_x_162:
[----:B------:R-:W-:Y:S05]  /*7610*/  BSYNC B0 ;  /* 0x0000000000007941 */ /* 0x000fea0003800000 */
.L_x_32:
[----:B------:R-:W-:Y:S01]  /*7620*/  ULDC UR6, c[0x0][0xc] ;  /* 0x0000030000067ab9 */ /* 0x000fe20000000800 */
[----:B------:R-:W-:Y:S01]  /*7630*/  ULDC UR7, c[0x0][0x10] ;  /* 0x0000040000077ab9 */ /* 0x000fe20000000800 */
[----:B--2-45:R-:W2:Y:S01]  /*7640*/  LDC R5, c[0x0][0x14] ;  /* 0x00000500ff057b82 */ /* 0x034ea20000000800 */
[----:B------:R-:W-:Y:S01]  /*7650*/  UIMAD.WIDE.U32 UR6, UR6, UR7, URZ ;  /* 0x00000007060672a5 */ /* 0x000fe2000f8e003f */
[----:B0-----:R-:W-:Y:S01]  /*7660*/  PRMT R6, RZ, 0x7610, R6 ;  /* 0x00007610ff067816 */ /* 0x001fe20000000006 */
[----:B------:R-:W-:-:S04]  /*7670*/  IMAD.MOV.U32 R7, RZ, RZ, -0x1 ;  /* 0xffffffffff077424 */ /* 0x000fc800078e00ff */
[----:B--2---:R-:W-:-:S04]  /*7680*/  IMAD.WIDE.U32 R2, R5, UR6, R2 ;  /* 0x0000000605027c25 */ /* 0x004fc8000f8e0002 */
[----:B------:R-:W-:Y:S01]  /*7690*/  IMAD R5, R5, UR7, RZ ;  /* 0x0000000705057c24 */ /* 0x000fe2000f8e02ff */
[----:B------:R-:W-:Y:S02]  /*76a0*/  ULDC.64 UR6, c[0x0][0x650] ;  /* 0x0001940000067ab9 */ /* 0x000fe40000000a00 */
[----:B------:R-:W-:Y:S01]  /*76b0*/  ISETP.GE.U32.AND P0, PT, R2, UR6, PT ;  /* 0x0000000602007c0c */ /* 0x000fe2000bf06070 */
[----:B------:R-:W-:Y:S02]  /*76c0*/  IMAD.IADD R3, R3, 0x1, R5 ;  /* 0x0000000103037824 */ /* 0x000fe400078e0205 */
[----:B------:R-:W-:-:S03]  /*76d0*/  IMAD.MOV.U32 R5, RZ, RZ, -0x1 ;  /* 0xffffffffff057424 */ /* 0x000fc600078e00ff */
[----:B------:R-:W-:-:S13]  /*76e0*/  ISETP.GE.U32.AND.EX P0, PT, R3, UR7, PT, P0 ;  /* 0x0000000703007c0c */ /* 0x000fda000bf06100 */
[----:B------:R-:W-:Y:S05]  /*76f0*/  @P0 BRA `(.L_x_163) ;  /* 0x0000000400600947 */ /* 0x000fea0003800000 */
[----:B------:R-:W0:Y:S01]  /*7700*/  S2R R20, SR_CTAID.X ;  /* 0x0000000000147919 */ /* 0x000e220000002500 */
[----:B------:R-:W2:Y:S01]  /*7710*/  LDC.64 R14, c[0x0][0x628] ;  /* 0x00018a00ff0e7b82 */ /* 0x000ea20000000a00 */
[----:B------:R-:W-:Y:S01]  /*7720*/  ULDC UR6, c[0x0][0x150] ;  /* 0x0000540000067ab9 */ /* 0x000fe20000000800 */
[----:B------:R-:W-:Y:S01]  /*7730*/  IMAD.MOV.U32 R12, RZ, RZ, R2 ;  /* 0x000000ffff0c7224 */ /* 0x000fe200078e0002 */
[----:B------:R-:W4:Y:S01]  /*7740*/  S2R R22, SR_CTAID.Y ;  /* 0x0000000000167919 */ /* 0x000f220000002600 */
[----:B------:R-:W-:-:S04]  /*7750*/  IMAD.MOV.U32 R13, RZ, RZ, R3 ;  /* 0x000000ffff0d7224 */ /* 0x000fc800078e0003 */
[----:B------:R-:W1:Y:S08]  /*7760*/  LDC R23, c[0x0][0x144] ;  /* 0x00005100ff177b82 */ /* 0x000e700000000800 */
[----:B------:R-:W1:Y:S08]  /*7770*/  LDC R16, c[0x0][0x630] ;  /* 0x00018c00ff107b82 */ /* 0x000e700000000800 */
[----:B------:R-:W1:Y:S01]  /*7780*/  LDC.64 R18, c[0x0][0x620] ;  /* 0x00018800ff127b82 */ /* 0x000e620000000a00 */
[----:B--2---:R-:W-:-:S04]  /*7790*/  ISETP.NE.U32.AND P0, PT, R14, RZ, PT ;  /* 0x000000ff0e00720c */ /* 0x004fc80003f05070 */
[----:B------:R-:W-:Y:S02]  /*77a0*/  ISETP.NE.AND.EX P0, PT, R15, RZ, PT, P0 ;  /* 0x000000ff0f00720c */ /* 0x000fe40003f05300 */
[----:B0-----:R-:W-:-:S05]  /*77b0*/  I2FP.F32.U32 R5, R20 ;  /* 0x0000001400057245 */ /* 0x001fca0000201000 */
[----:B------:R-:W-:-:S04]  /*77c0*/  FMUL R5, R5, UR6 ;  /* 0x0000000605057c20 */ /* 0x000fc80008400000 */
[----:B------:R0:W2:Y:S02]  /*77d0*/  F2I.U32.TRUNC.NTZ R21, R5 ;  /* 0x0000000500157305 */ /* 0x0000a4000020f000 */
[----:B----4-:R-:W-:Y:S05]  /*77e0*/  @!P0 BRA `(.L_x_164) ;  /* 0x0000000000288947 */ /* 0x010fea0003800000 */
[----:B0-----:R-:W0:Y:S02]  /*77f0*/  LDC R5, c[0x0][0x634] ;  /* 0x00018d00ff057b82 */ /* 0x001e240000000800 */
        /* <DEDUP_REMOVED lines=9> */
.L_x_164:
[-CC-:B-1----:R-:W-:Y:S01]  /*7890*/  SHF.R.U64 R17, R12, R16.reuse, R13.reuse ;  /* 0x000000100c117219 */ /* 0x182fe2000000120d */
[----:B------:R-:W1:Y:S01]  /*78a0*/  LDC.64 R28, c[0x0][0x640] ;  /* 0x00019000ff1c7b82 */ /* 0x000e620000000a00 */
[----:B0-----:R-:W-:Y:S01]  /*78b0*/  SHF.R.U32.HI R5, RZ, R16, R13 ;  /* 0x00000010ff057219 */ /* 0x001fe2000001160d */
[----:B--2---:R-:W-:Y:S01]  /*78c0*/  IMAD.MOV R21, RZ, RZ, -R21 ;  /* 0x000000ffff157224 */ /* 0x004fe200078e0a15 */
[----:B------:R-:W-:Y:S01]  /*78d0*/  IADD3 R11, P0, RZ, -R17, RZ ;  /* 0x80000011ff0b7210 */ /* 0x000fe20007f1e0ff */
[----:B------:R-:W-:Y:S02]  /*78e0*/  ULDC UR6, c[0x0][0x154] ;  /* 0x0000550000067ab9 */ /* 0x000fe40000000800 */
[----:B------:R-:W-:Y:S02]  /*78f0*/  IMAD R23, R23, R21, R20 ;  /* 0x0000001517177224 */ /* 0x000fe400078e0214 */
[----:B------:R-:W0:Y:S01]  /*7900*/  LDC R12, c[0x0][0x618] ;  /* 0x00018600ff0c7b82 */ /* 0x000e220000000800 */
[----:B------:R-:W-:-:S02]  /*7910*/  IMAD.X R5, RZ, RZ, ~R5, P0 ;  /* 0x000000ffff057224 */ /* 0x000fc400000e0e05 */
[----:B------:R-:W-:-:S04]  /*7920*/  IMAD.WIDE.U32 R6, R11, R18, R2 ;  /* 0x000000120b067225 */ /* 0x000fc800078e0002 */
[----:B------:R-:W-:Y:S01]  /*7930*/  IMAD R10, R5, R18, RZ ;  /* 0x00000012050a7224 */ /* 0x000fe200078e02ff */
[----:B------:R-:W2:Y:S03]  /*7940*/  LDC R24, c[0x0][0x608] ;  /* 0x00018200ff187b82 */ /* 0x000ea60000000800 */
[----:B------:R-:W-:Y:S02]  /*7950*/  IMAD R5, R11, R19, R10 ;  /* 0x000000130b057224 */ /* 0x000fe400078e020a */
[----:B------:R-:W-:Y:S02]  /*7960*/  IMAD.MOV.U32 R11, RZ, RZ, 0x1 ;  /* 0x00000001ff0b7424 */ /* 0x000fe400078e00ff */
[----:B------:R-:W-:Y:S01]  /*7970*/  IMAD.IADD R5, R7, 0x1, R5 ;  /* 0x0000000107057824 */ /* 0x000fe200078e0205 */
[----:B---3--:R-:W3:Y:S01]  /*7980*/  LDC R26, c[0x0][0x658] ;  /* 0x00019600ff1a7b82 */ /* 0x008ee20000000800 */
[----:B------:R-:W-:-:S02]  /*7990*/  I2FP.F32.U32 R7, R22 ;  /* 0x0000001600077245 */ /* 0x000fc40000201000 */
[----:B-1----:R-:W-:-:S03]  /*79a0*/  ISETP.NE.U32.AND P0, PT, R28, RZ, PT ;  /* 0x000000ff1c00720c */ /* 0x002fc60003f05070 */
[----:B------:R-:W-:Y:S01]  /*79b0*/  FMUL R10, R7, UR6 ;  /* 0x00000006070a7c20 */ /* 0x000fe20008400000 */
[----:B------:R-:W-:Y:S01]  /*79c0*/  ISETP.NE.AND.EX P0, PT, R29, RZ, PT, P0 ;  /* 0x000000ff1d00720c */ /* 0x000fe20003f05300 */
[----:B------:R-:W1:Y:S01]  /*79d0*/  LDC R21, c[0x0][0x148] ;  /* 0x00005200ff157b82 */ /* 0x000e620000000800 */
[-CC-:B0-----:R-:W-:Y:S01]  /*79e0*/  SHF.R.U64 R16, R6, R12.reuse, R5.reuse ;  /* 0x0000000c06107219 */ /* 0x181fe20000001205 */
[----:B------:R0:W4:Y:S01]  /*79f0*/  F2I.U32.TRUNC.NTZ R18, R10 ;  /* 0x0000000a00127305 */ /* 0x000122000020f000 */
[----:B------:R-:W-:Y:S01]  /*7a00*/  SHF.R.U32.HI R5, RZ, R12, R5 ;  /* 0x0000000cff057219 */ /* 0x000fe20000011605 */
[----:B------:R-:W-:-:S04]  /*7a10*/  IMAD.MOV.U32 R7, RZ, RZ, -0x1 ;  /* 0xffffffffff077424 */ /* 0x000fc800078e00ff */
[----:B------:R-:W0:Y:S01]  /*7a20*/  LDC R20, c[0x0][0x600] ;  /* 0x00018000ff147b82 */ /* 0x000e220000000800 */
[-CC-:B--2---:R-:W-:Y:S02]  /*7a30*/  SHF.R.U64 R14, R16, R24.reuse, R5.reuse ;  /* 0x00000018100e7219 */ /* 0x184fe40000001205 */
[----:B------:R-:W-:-:S05]  /*7a40*/  SHF.R.U32.HI R5, RZ, R24, R5 ;  /* 0x00000018ff057219 */ /* 0x000fca0000011605 */
[----:B------:R-:W2:Y:S01]  /*7a50*/  LDC R27, c[0x0][0x648] ;  /* 0x00019200ff1b7b82 */ /* 0x000ea20000000800 */
[-C--:B---3--:R-:W-:Y:S02]  /*7a60*/  SHF.L.U32 R6, R7, R26.reuse, RZ ;  /* 0x0000001a07067219 */ /* 0x088fe400000006ff */
[-CC-:B------:R-:W-:Y:S02]  /*7a70*/  SHF.R.U64 R19, R14, R26.reuse, R5.reuse ;  /* 0x0000001a0e137219 */ /* 0x180fe40000001205 */
[----:B------:R-:W-:Y:S02]  /*7a80*/  SHF.R.U32.HI R7, RZ, R26, R5 ;  /* 0x0000001aff077219 */ /* 0x000fe40000011605 */
[----:B------:R-:W-:Y:S01]  /*7a90*/  LOP3.LUT R25, RZ, R6, RZ, 0x33, !PT ;  /* 0x00000006ff197212 */ /* 0x000fe200078e33ff */
[----:B------:R-:W3:Y:S01]  /*7aa0*/  LDC R30, c[0x0][0x638] ;  /* 0x00018e00ff1e7b82 */ /* 0x000ee20000000800 */
[----:B------:R-:W-:Y:S01]  /*7ab0*/  SHF.L.U32 R26, R11, R26, RZ ;  /* 0x0000001a0b1a7219 */ /* 0x000fe200000006ff */
[----:B------:R-:W-:-:S06]  /*7ac0*/  IMAD.MOV.U32 R6, RZ, RZ, R19 ;  /* 0x000000ffff067224 */ /* 0x000fcc00078e0013 */
[----:B------:R-:W0:Y:S01]  /*7ad0*/  LDC R31, c[0x0][0x610] ;  /* 0x00018400ff1f7b82 */ /* 0x000e220000000800 */
[----:B----4-:R-:W-:Y:S05]  /*7ae0*/  @!P0 BRA `(.L_x_165) ;  /* 0x0000000000288947 */ /* 0x010fea0003800000 */
[----:B------:R-:W4:Y:S02]  /*7af0*/  LDC R6, c[0x0][0x64c] ;  /* 0x00019300ff067b82 */ /* 0x000f240000000800 */
[----:B----4-:R-:W-:-:S05]  /*7b00*/  IADD3 R5, P0, R19, R6, RZ ;  /* 0x0000000613057210 */ /* 0x010fca0007f1e0ff */
[----:B------:R-:W-:-:S04]  /*7b10*/  IMAD.X R15, RZ, RZ, R7, P0 ;  /* 0x000000ffff0f7224 */ /* 0x000fc800000e0607 */
[----:B------:R-:W-:-:S04]  /*7b20*/  IMAD.WIDE.U32 R6, R15, R28, RZ ;  /* 0x0000001c0f067225 */ /* 0x000fc800078e00ff */
[----:B0-----:R-:W-:-:S04]  /*7b30*/  IMAD.WIDE.U32 R10, P0, R5, R29, R6 ;  /* 0x0000001d050a7225 */ /* 0x001fc80007800006 */
[----:B------:R-:W-:-:S04]  /*7b40*/  IMAD.WIDE.U32 R6, R5, R28, RZ ;  /* 0x0000001c05067225 */ /* 0x000fc800078e00ff */
[----:B------:R-:W-:Y:S01]  /*7b50*/  IMAD.X R13, RZ, RZ, RZ, P0 ;  /* 0x000000ffff0d7224 */ /* 0x000fe200000e06ff */
[----:B------:R-:W-:Y:S01]  /*7b60*/  IADD3 RZ, P0, R7, R10, RZ ;  /* 0x0000000a07ff7210 */ /* 0x000fe20007f1e0ff */
[----:B------:R-:W-:-:S04]  /*7b70*/  IMAD.MOV.U32 R12, RZ, RZ, R11 ;  /* 0x000000ffff0c7224 */ /* 0x000fc800078e000b */
[----:B------:R-:W-:-:S08]  /*7b80*/  IMAD.WIDE.U32.X R6, R15, R29, R12, P0 ;  /* 0x0000001d0f067225 */ /* 0x000fd000000e040c */
.L_x_165:
[----:B--2---:R-:W-:Y:S01]  /*7b90*/  SHF.R.U64 R5, R6, R27, R7 ;  /* 0x0000001b06057219 */ /* 0x004fe20000001207 */
[----:B0-----:R-:W-:Y:S01]  /*7ba0*/  VIADD R7, R20, 0xffffffff ;  /* 0xffffffff14077836 */ /* 0x001fe20000000000 */
[----:B------:R-:W-:Y:S01]  /*7bb0*/  LOP3.LUT R28, R14, R25, RZ, 0xc0, !PT ;  /* 0x000000190e1c7212 */ /* 0x000fe200078ec0ff */
[----:B------:R-:W-:Y:S02]  /*7bc0*/  IMAD.MOV R18, RZ, RZ, -R18 ;  /* 0x000000ffff127224 */ /* 0x000fe400078e0a12 */
[----:B------:R-:W-:Y:S01]  /*7bd0*/  IMAD.MOV R6, RZ, RZ, -R5 ;  /* 0x000000ffff067224 */ /* 0x000fe200078e0a05 */
[----:B------:R-:W-:Y:S01]  /*7be0*/  LOP3.LUT R16, R16, R7, RZ, 0xc0, !PT ;  /* 0x0000000710107212 */ /* 0x000fe200078ec0ff */
[----:B------:R-:W-:Y:S02]  /*7bf0*/  IMAD R28, R26, R5, R28 ;  /* 0x000000051a1c7224 */ /* 0x000fe400078e021c */
[----:B-1----:R-:W-:Y:S02]  /*7c00*/  @P2 IMAD R23, R21, R18, R22 ;  /* 0x0000001215172224 */ /* 0x002fe400078e0216 */
[----:B---3--:R-:W-:-:S02]  /*7c10*/  IMAD R5, R6, R30, R19 ;  /* 0x0000001e06057224 */ /* 0x008fc400078e0213 */
[----:B------:R-:W-:Y:S02]  /*7c20*/  IMAD R28, R28, R31, R23 ;  /* 0x0000001f1c1c7224 */ /* 0x000fe400078e0217 */
[----:B------:R-:W-:Y:S02]  /*7c30*/  IMAD R5, R5, R20, R16 ;  /* 0x0000001405057224 */ /* 0x000fe400078e0210 */
[----:B------:R-:W-:-:S03]  /*7c40*/  IMAD.MOV.U32 R6, RZ, RZ, 0x1 ;  /* 0x00000001ff067424 */ /* 0x000fc600078e00ff */
[----:B------:R-:W-:Y:S02]  /*7c50*/  SEL R7, R5, R28, !P2 ;  /* 0x0000001c05077207 */ /* 0x000fe40005000000 */
[----:B------:R-:W-:Y:S01]  /*7c60*/  SEL R28, R28, R5, !P2 ;  /* 0x000000051c1c7207 */ /* 0x000fe20005000000 */
[----:B------:R-:W-:-:S07]  /*7c70*/  IMAD.MOV.U32 R5, RZ, RZ, R17 ;  /* 0x000000ffff057224 */ /* 0x000fce00078e0011 */
.L_x_163:
[----:B------:R-:W-:Y:S01]  /*7c80*/  LOP3.LUT P0, RZ, R6, 0xff, RZ, 0xc0, !PT ;  /* 0x000000ff06ff7812 */ /* 0x000fe2000780c0ff */
[----:B------:R-:W-:-:S12]  /*7c90*/  IMAD.MOV.U32 R6, RZ, RZ, R28 ;  /* 0x000000ffff067224 */ /* 0x000fd800078e001c */
[----:B------:R-:W-:Y:S05]  /*7ca0*/  @P0 BRA `(.L_x_166) ;  /* 0xffffff9000f80947 */ /* 0x000fea000383ffff */
[----:B------:R-:W-:Y:S05]  /*7cb0*/  EXIT ;  /* 0x000000000000794d */ /* 0x000fea0003800000 */
.L_x_4:
[----:B0-----:R-:W-:Y:S01]  /*7cc0*/  ULDC.64 UR4, c[0x0][0x650] ;  /* 0x0001940000047ab9 */ /* 0x001fe20000000a00 */
        /* <DEDUP_REMOVED lines=25> */
.L_x_168:
[--C-:B------:R-:W-:Y:S01]  /*7e60*/  SHF.R.U64 R16, R14, R18, R15.reuse ;  /* 0x000000120e107219 */ /* 0x100fe2000000120f */
[----:B------:R-:W0:Y:S01]  /*7e70*/  LDC R22, c[0x0][0x618] ;  /* 0x00018600ff167b82 */ /* 0x000e220000000800 */
[----:B------:R-:W-:Y:S01]  /*7e80*/  I2FP.F32.U32 R7, R8 ;  /* 0x0000000800077245 */ /* 0x000fe20000201000 */
[----:B------:R-:W-:Y:S01]  /*7e90*/  ULDC UR4, c[0x0][0x150] ;  /* 0x0000540000047ab9 */ /* 0x000fe20000000800 */
[----:B------:R-:W-:Y:S02]  /*7ea0*/  SHF.R.U32.HI R6, RZ, R18, R15 ;  /* 0x00000012ff067219 */ /* 0x000fe4000001160f */
[----:B------:R-:W-:Y:S01]  /*7eb0*/  IADD3 R9, P0, RZ, -R16, RZ ;  /* 0x80000010ff097210 */ /* 0x000fe20007f1e0ff */
[----:B------:R-:W-:Y:S01]  /*7ec0*/  FMUL R13, R7, UR4 ;  /* 0x00000004070d7c20 */ /* 0x000fe20008400000 */
[----:B------:R-:W-:Y:S01]  /*7ed0*/  ULDC UR4, c[0x0][0x154] ;  /* 0x0000550000047ab9 */ /* 0x000fe20000000800 */
[----:B------:R-:W1:Y:S02]  /*7ee0*/  LDC.64 R24, c[0x0][0x640] ;  /* 0x00019000ff187b82 */ /* 0x000e640000000a00 */
[----:B------:R-:W-:-:S02]  /*7ef0*/  IMAD.X R11, RZ, RZ, ~R6, P0 ;  /* 0x000000ffff0b7224 */ /* 0x000fc400000e0e06 */
[----:B------:R-:W2:Y:S01]  /*7f00*/  F2I.U32.TRUNC.NTZ R13, R13 ;  /* 0x0000000d000d7305 */ /* 0x000ea2000020f000 */
[----:B------:R-:W-:-:S03]  /*7f10*/  IMAD.WIDE.U32 R6, R9, R20, R2 ;  /* 0x0000001409067225 */ /* 0x000fc600078e0002 */
[----:B------:R-:W3:Y:S01]  /*7f20*/  LDC R15, c[0x0][0x144] ;  /* 0x00005100ff0f7b82 */ /* 0x000ee20000000800 */
[----:B------:R-:W-:-:S04]  /*7f30*/  IMAD R12, R11, R20, RZ ;  /* 0x000000140b0c7224 */ /* 0x000fc800078e02ff */
[----:B------:R-:W-:Y:S02]  /*7f40*/  IMAD R9, R9, R21, R12 ;  /* 0x0000001509097224 */ /* 0x000fe400078e020c */
[----:B------:R-:W-:Y:S01]  /*7f50*/  IMAD.MOV.U32 R12, RZ, RZ, -0x1 ;  /* 0xffffffffff0c7424 */ /* 0x000fe200078e00ff */
[----:B------:R-:W4:Y:S01]  /*7f60*/  LDC R18, c[0x0][0x608] ;  /* 0x00018200ff127b82 */ /* 0x000f220000000800 */
[----:B------:R-:W-:Y:S01]  /*7f70*/  IMAD.IADD R7, R7, 0x1, R9 ;  /* 0x0000000107077824 */ /* 0x000fe200078e0209 */
[----:B------:R-:W-:-:S04]  /*7f80*/  I2FP.F32.U32 R9, R10 ;  /* 0x0000000a00097245 */ /* 0x000fc80000201000 */
[-C--:B0-----:R-:W-:Y:S01]  /*7f90*/  SHF.R.U64 R14, R6, R22.reuse, R7 ;  /* 0x00000016060e7219 */ /* 0x081fe20000001207 */
[----:B--2---:R-:W-:Y:S01]  /*7fa0*/  IMAD.MOV R6, RZ, RZ, -R13 ;  /* 0x000000ffff067224 */ /* 0x004fe200078e0a0d */
[----:B------:R-:W0:Y:S01]  /*7fb0*/  LDC R11, c[0x0][0x658] ;  /* 0x00019600ff0b7b82 */ /* 0x000e220000000800 */
[----:B-1----:R-:W-:Y:S01]  /*7fc0*/  ISETP.NE.U32.AND P0, PT, R24, RZ, PT ;  /* 0x000000ff1800720c */ /* 0x002fe20003f05070 */
[----:B------:R-:W-:Y:S01]  /*7fd0*/  FMUL R9, R9, UR4 ;  /* 0x0000000409097c20 */ /* 0x000fe20008400000 */
[----:B------:R-:W-:Y:S02]  /*7fe0*/  SHF.R.U32.HI R7, RZ, R22, R7 ;  /* 0x00000016ff077219 */ /* 0x000fe40000011607 */
[----:B------:R-:W-:-:S03]  /*7ff0*/  ISETP.NE.AND.EX P0, PT, R25, RZ, PT, P0 ;  /* 0x000000ff1900720c */ /* 0x000fc60003f05300 */
[----:B------:R-:W1:Y:S01]  /*8000*/  LDC R21, c[0x0][0x148] ;  /* 0x00005200ff157b82 */ /* 0x000e620000000800 */
[----:B---3--:R-:W-:Y:S02]  /*8010*/  IMAD R22, R15, R6, R8 ;  /* 0x000000060f167224 */ /* 0x008fe400078e0208 */
[----:B------:R-:W-:-:S05]  /*8020*/  IMAD.MOV.U32 R8, RZ, RZ, 0x1 ;  /* 0x00000001ff087424 */ /* 0x000fca00078e00ff */
[----:B------:R-:W2:Y:S01]  /*8030*/  LDC R20, c[0x0][0x600] ;  /* 0x00018000ff147b82 */ /* 0x000ea20000000800 */
[-CC-:B----4-:R-:W-:Y:S02]  /*8040*/  SHF.R.U64 R17, R14, R18.reuse, R7.reuse ;  /* 0x000000120e117219 */ /* 0x190fe40000001207 */
[----:B------:R-:W-:Y:S02]  /*8050*/  SHF.R.U32.HI R6, RZ, R18, R7 ;  /* 0x00000012ff067219 */ /* 0x000fe40000011607 */
[----:B------:R3:W4:Y:S03]  /*8060*/  F2I.U32.TRUNC.NTZ R18, R9 ;  /* 0x0000000900127305 */ /* 0x000726000020f000 */
[----:B------:R-:W1:Y:S01]  /*8070*/  LDC R23, c[0x0][0x648] ;  /* 0x00019200ff177b82 */ /* 0x000e620000000800 */
[-C--:B0-----:R-:W-:Y:S02]  /*8080*/  SHF.R.U64 R19, R17, R11.reuse, R6 ;  /* 0x0000000b11137219 */ /* 0x081fe40000001206 */
[----:B------:R-:W-:-:S02]  /*8090*/  SHF.L.U32 R12, R12, R11, RZ ;  /* 0x0000000b0c0c7219 */ /* 0x000fc400000006ff */
[-C--:B------:R-:W-:Y:S01]  /*80a0*/  SHF.R.U32.HI R7, RZ, R11.reuse, R6 ;  /* 0x0000000bff077219 */ /* 0x080fe20000011606 */
[----:B------:R-:W-:Y:S01]  /*80b0*/  IMAD.MOV.U32 R6, RZ, RZ, R19 ;  /* 0x000000ffff067224 */ /* 0x000fe200078e0013 */
[----:B------:R-:W-:Y:S01]  /*80c0*/  SHF.L.U32 R27, R8, R11, RZ ;  /* 0x0000000b081b7219 */ /* 0x000fe200000006ff */
[----:B------:R-:W0:Y:S01]  /*80d0*/  LDC R26, c[0x0][0x638] ;  /* 0x00018e00ff1a7b82 */ /* 0x000e220000000800 */
[----:B------:R-:W-:-:S07]  /*80e0*/  LOP3.LUT R28, RZ, R12, RZ, 0x33, !PT ;  /* 0x0000000cff1c7212 */ /* 0x000fce00078e33ff */
[----:B------:R-:W0:Y:S01]  /*80f0*/  LDC R29, c[0x0][0x610] ;  /* 0x00018400ff1d7b82 */ /* 0x000e220000000800 */
[----:B---34-:R-:W-:Y:S05]  /*8100*/  @!P0 BRA `(.L_x_169) ;  /* 0x0000000000288947 */ /* 0x018fea0003800000 */
        /* <DEDUP_REMOVED lines=10> */
.L_x_169:
[----:B-1----:R-:W-:Y:S01]  /*81b0*/  SHF.R.U64 R7, R6, R23, R7 ;  /* 0x0000001706077219 */ /* 0x002fe20000001207 */
[----:B--2---:R-:W-:Y:S01]  /*81c0*/  VIADD R9, R20, 0xffffffff ;  /* 0xffffffff14097836 */ /* 0x004fe20000000000 */
[----:B------:R-:W-:Y:S01]  /*81d0*/  LOP3.LUT R6, R17, R28, RZ, 0xc0, !PT ;  /* 0x0000001c11067212 */ /* 0x000fe200078ec0ff */
[----:B------:R-:W-:Y:S02]  /*81e0*/  IMAD.MOV R18, RZ, RZ, -R18 ;  /* 0x000000ffff127224 */ /* 0x000fe400078e0a12 */
[----:B------:R-:W-:Y:S02]  /*81f0*/  IMAD.MOV R8, RZ, RZ, -R7 ;  /* 0x000000ffff087224 */ /* 0x000fe400078e0a07 */
[----:B------:R-:W-:Y:S01]  /*8200*/  IMAD R11, R27, R7, R6 ;  /* 0x000000071b0b7224 */ /* 0x000fe200078e0206 */
[----:B------:R-:W-:Y:S01]  /*8210*/  LOP3.LUT R7, R14, R9, RZ, 0xc0, !PT ;  /* 0x000000090e077212 */ /* 0x000fe200078ec0ff */
[----:B------:R-:W-:Y:S02]  /*8220*/  @P2 IMAD R22, R21, R18, R10 ;  /* 0x0000001215162224 */ /* 0x000fe400078e020a */
[----:B0-----:R-:W-:-:S02]  /*8230*/  IMAD R6, R8, R26, R19 ;  /* 0x0000001a08067224 */ /* 0x001fc400078e0213 */
[----:B------:R-:W-:Y:S02]  /*8240*/  IMAD R11, R11, R29, R22 ;  /* 0x0000001d0b0b7224 */ /* 0x000fe400078e0216 */
[----:B------:R-:W-:Y:S02]  /*8250*/  IMAD R6, R6, R20, R7 ;  /* 0x0000001406067224 */ /* 0x000fe400078e0207 */
[----:B------:R-:W-:-:S03]  /*8260*/  IMAD.MOV.U32 R8, RZ, RZ, 0x1 ;  /* 0x00000001ff087424 */ /* 0x000fc600078e00ff */
[----:B------:R-:W-:Y:S02]  /*8270*/  SEL R14, R6, R11, !P2 ;  /* 0x0000000b060e7207 */ /* 0x000fe40005000000 */
[----:B------:R-:W-:Y:S01]  /*8280*/  SEL R11, R11, R6, !P2 ;  /* 0x000000060b0b7207 */ /* 0x000fe20005000000 */
[----:B------:R-:W-:Y:S01]  /*8290*/  IMAD.MOV.U32 R6, RZ, RZ, R16 ;  /* 0x000000ffff067224 */ /* 0x000fe200078e0010 */
[----:B------:R-:W-:-:S07]  /*82a0*/  PRMT R7, R8, 0x7610, R7 ;  /* 0x0000761008077816 */ /* 0x000fce0000000007 */
.L_x_167:
[----:B------:R-:W-:-:S08]  /*82b0*/  NOP ;  /* 0x0000000000007918 */ /* 0x000fd00000000000 */
[----:B------:R-:W0:-:S00]  /*82c0*/  USETMAXREG.DEALLOC.CTAPOOL 0x28 ;  /* 0x00000028000079c8 */ /* 0x000e0000080e0500 */
[----:B0-----:R-:W-:-:S13]  /*82d0*/  ISETP.NE.AND P0, PT, R5, RZ, PT ;  /* 0x000000ff0500720c */ /* 0x001fda0003f05270 */
[----:B------:R-:W-:Y:S05]  /*82e0*/  @P0 EXIT ;  /* 0x000000000000094d */ /* 0x000fea0003800000 */
[----:B------:R-:W-:Y:S01]  /*82f0*/  LOP3.LUT P0, RZ, R7, 0xff, RZ, 0xc0, !PT ;  /* 0x000000ff07ff7812 */ /* 0x000fe2000780c0ff */
[----:B------:R-:W-:Y:S02]  /*8300*/  IMAD.MOV.U32 R5, RZ, RZ, 0x1 ;  /* 0x00000001ff057424 */ /* 0x000fe400078e00ff */
[----:B------:R-:W-:-:S10]  /*8310*/  IMAD.MOV.U32 R13, RZ, RZ, RZ ;  /* 0x000000ffff0d7224 */ /* 0x000fd400078e00ff */
[----:B------:R-:W-:Y:S05]  /*8320*/  @!P0 BRA `(.L_x_170) ;  /* 0x0000000c002c8947 */ /* 0x000fea0003800000 */
[----:B------:R-:W0:Y:S01]  /*8330*/  LDC R5, c[0x0][0x28c] ;  /* 0x0000a300ff057b82 */ /* 0x000e220000000800 */
[----:B------:R-:W-:Y:S01]  /*8340*/  ULDC UR5, c[0x0][0x600] ;  /* 0x0001800000057ab9 */ /* 0x000fe20000000800 */
[----:B------:R-:W-:Y:S01]  /*8350*/  ULDC UR4, c[0x0][0xc] ;  /* 0x0000030000047ab9 */ /* 0x000fe20000000800 */
[----:B------:R-:W-:Y:S01]  /*8360*/  UIADD3 UR16, UR5, -0x1, URZ ;  /* 0xffffffff05107890 */ /* 0x000fe2000fffe03f */
[C---:B------:R-:W-:Y:S01]  /*8370*/  LOP3.LUT P3, RZ, R0.reuse, 0x7f, RZ, 0xc0, !PT ;  /* 0x0000007f00ff7812 */ /* 0x040fe2000786c0ff */
[----:B------:R-:W-:Y:S01]  /*8380*/  ULDC UR6, c[0x0][0x658] ;  /* 0x0001960000067ab9 */ /* 0x000fe20000000800 */
[----:B------:R-:W-:Y:S01]  /*8390*/  ULDC UR5, c[0x0][0x10] ;  /* 0x0000040000057ab9 */ /* 0x000fe20000000800 */
[----:B------:R-:W-:Y:S01]  /*83a0*/  UMOV UR7, 0xffffffff ;  /* 0xffffffff00077882 */ /* 0x000fe20000000000 */
[----:B------:R-:W-:Y:S01]  /*83b0*/  UMOV UR8, 0x1 ;  /* 0x0000000100087882 */ /* 0x000fe20000000000 */
[----:B------:R-:W-:Y:S01]  /*83c0*/  UIMAD.WIDE.U32 UR4, UR4, UR5, URZ ;  /* 0x00000005040472a5 */ /* 0x000fe2000f8e003f */
[----:B------:R-:W-:Y:S01]  /*83d0*/  LOP3.LUT P0, RZ, R0, 0x1f, RZ, 0xc0, !PT ;  /* 0x0000001f00ff7812 */ /* 0x000fe2000780c0ff */
[----:B------:R-:W-:Y:S01]  /*83e0*/  USHF.L.U32 UR7, UR7, UR6, URZ ;  /* 0x0000000607077299 */ /* 0x000fe2000800063f */
[----:B------:R-:W-:Y:S01]  /*83f0*/  BSSY B0, `(.L_x_170) ;  /* 0x00000be000007945 */ /* 0x000fe20003800000 */
[----:B------:R-:W-:Y:S01]  /*8400*/  USHF.L.U32 UR18, UR8, UR6, URZ ;  /* 0x0000000608127299 */ /* 0x000fe2000800063f */
[----:B------:R-:W-:Y:S01]  /*8410*/  IMAD.MOV.U32 R15, RZ, RZ, 0x1 ;  /* 0x00000001ff0f7424 */ /* 0x000fe200078e00ff */
[----:B------:R-:W-:Y:S01]  /*8420*/  LOP3.LUT R16, R4, 0x2, RZ, 0xfc, !PT ;  /* 0x0000000204107812 */ /* 0x000fe200078efcff */
[----:B------:R-:W-:Y:S01]  /*8430*/  ULDC UR6, c[0x0][0x14] ;  /* 0x0000050000067ab9 */ /* 0x000fe20000000800 */
[----:B------:R-:W-:Y:S01]  /*8440*/  PLOP3.LUT P0, PT, P0, P3, PT, 0x8a, 0x0 ;  /* 0x000000000000781c */ /* 0x000fe20000707172 */
[----:B------:R-:W-:Y:S01]  /*8450*/  UIMAD.WIDE.U32 UR20, UR4, UR6, URZ ;  /* 0x00000006041472a5 */ /* 0x000fe2000f8e003f */
[----:B------:R-:W-:Y:S01]  /*8460*/  IMAD.MOV.U32 R13, RZ, RZ, RZ ;  /* 0x000000ffff0d7224 */ /* 0x000fe200078e00ff */
[----:B------:R-:W-:-:S02]  /*8470*/  UIMAD UR13, UR5, UR6, URZ ;  /* 0x00000006050d72a4 */ /* 0x000fc4000f8e023f */
[----:B------:R-:W-:Y:S01]  /*8480*/  ULOP3.LUT UR17, URZ, UR7, URZ, 0x33, !UPT ;  /* 0x000000073f117292 */ /* 0x000fe2000f8e333f */
[----:B0-----:R-:W-:Y:S01]  /*8490*/  VIADD R5, R5, 0x3f ;  /* 0x0000003f05057836 */ /* 0x001fe20000000000 */
[----:B------:R-:W-:Y:S01]  /*84a0*/  UIADD3 UR13, UR21, UR13, URZ ;  /* 0x0000000d150d7290 */ /* 0x000fe2000fffe03f */
[----:B------:R-:W-:-:S03]  /*84b0*/  ULDC.64 UR22, c[0x0][0x198] ;  /* 0x0000660000167ab9 */ /* 0x000fc60000000a00 */
[----:B------:R-:W-:-:S04]  /*84c0*/  SHF.R.S32.HI R8, RZ, 0x1f, R5 ;  /* 0x0000001fff087819 */ /* 0x000fc80000011405 */
[----:B------:R-:W-:Y:S01]  /*84d0*/  LEA.HI R8, R8, R5, RZ, 0x6 ;  /* 0x0000000508087211 */ /* 0x000fe200078f30ff */
[----:B------:R-:W-:-:S03]  /*84e0*/  IMAD.MOV.U32 R5, RZ, RZ, 0x1 ;  /* 0x00000001ff057424 */ /* 0x000fc600078e00ff */
[----:B------:R-:W-:-:S05]  /*84f0*/  SHF.R.S32.HI R12, RZ, 0x6, R8 ;  /* 0x00000006ff0c7819 */ /* 0x000fca0000011408 */
[----:B------:R-:W-:-:S07]  /*8500*/  VIADD R0, R12, 0x1 ;  /* 0x000000010c007836 */ /* 0x000fce0000000000 */
.L_x_182:
[----:B------:R-:W-:-:S03]  /*8510*/  UMOV UR4, 0xffffffff ;  /* 0xffffffff00047882 */ /* 0x000fc60000000000 */
[----:B------:R-:W-:Y:S05]  /*8520*/  BRA.DIV UR4, `(.L_x_171) ;  /* 0x0000001604047947 */ /* 0x000fea000b800000 */
[----:B------:R-:W-:-:S13]  /*8530*/  ELECT P1, URZ, PT ;  /* 0x00000000003f782f */ /* 0x000fda0003820000 */
.L_x_203:
[----:B------:R-:W0:Y:S01]  /*8540*/  LDC R7, c[0x0][0x28c] ;  /* 0x0000a300ff077b82 */ /* 0x000e220000000800 */
[----:B------:R-:W-:Y:S01]  /*8550*/  BSSY B1, `(.L_x_172) ;  /* 0x0000035000017945 */ /* 0x000fe20003800000 */
[----:B0-----:R-:W-:-:S13]  /*8560*/  ISETP.LT.OR P1, PT, R7, 0x1, !P1 ;  /* 0x000000010700780c */ /* 0x001fda0004f21670 */
[----:B------:R-:W-:Y:S05]  /*8570*/  @P1 BRA `(.L_x_173) ;  /* 0x0000000000c81947 */ /* 0x000fea0003800000 */
[----:B------:R-:W-:Y:S02]  /*8580*/  IMAD.SHL.U32 R14, R14, 0x80, RZ ;  /* 0x000000800e0e7824 */ /* 0x000fe400078e00ff */
[----:B------:R-:W-:Y:S02]  /*8590*/  IMAD.SHL.U32 R17, R11, 0x80, RZ ;  /* 0x000000800b117824 */ /* 0x000fe400078e00ff */
[----:B------:R-:W-:Y:S02]  /*85a0*/  IMAD.MOV.U32 R20, RZ, RZ, RZ ;  /* 0x000000ffff147224 */ /* 0x000fe400078e00ff */
[----:B------:R-:W-:Y:S02]  /*85b0*/  IMAD.MOV.U32 R7, RZ, RZ, R0 ;  /* 0x000000ffff077224 */ /* 0x000fe400078e0000 */
[----:B------:R-:W-:Y:S02]  /*85c0*/  IMAD.MOV.U32 R8, RZ, RZ, R5 ;  /* 0x000000ffff087224 */ /* 0x000fe400078e0005 */
[----:B------:R-:W-:-:S07]  /*85d0*/  IMAD.MOV.U32 R9, RZ, RZ, R13 ;  /* 0x000000ffff097224 */ /* 0x000fce00078e000d */
.L_x_177:
[----:B------:R-:W0:Y:S01]  /*85e0*/  S2R R11, SR_CgaCtaId ;  /* 0x00000000000b7919 */ /* 0x000e220000008800 */
[----:B------:R-:W-:-:S04]  /*85f0*/  MOV R10, 0x400 ;  /* 0x00000400000a7802 */ /* 0x000fc80000000f00 */
[----:B0-----:R-:W-:Y:S02]  /*8600*/  LEA R18, R11, R10, 0x18 ;  /* 0x0000000a0b127211 */ /* 0x001fe400078ec0ff */
[----:B------:R-:W-:Y:S01]  /*8610*/  SHF.L.U32 R10, R8, 0x1f, RZ ;  /* 0x0000001f080a7819 */ /* 0x000fe200000006ff */
[----:B------:R-:W0:Y:S02]  /*8620*/  @!P3 LDC R11, c[0x0][0x500] ;  /* 0x00014000ff0bbb82 */ /* 0x000e240000000800 */
[----:B------:R-:W-:-:S04]  /*8630*/  IMAD R19, R9, 0x8, R18 ;  /* 0x0000000809137824 */ /* 0x000fc800078e0212 */
[----:B------:R-:W1:Y:S02]  /*8640*/  SYNCS.PHASECHK.TRANS64.TRYWAIT P1, [R19+URZ+0x70], R10 ;  /* 0x0000700a130075a7 */ /* 0x000e64000802017f */
[----:B-1----:R-:W-:Y:S05]  /*8650*/  @!P1 BRA `(.L_x_174) ;  /* 0x0000001000d89947 */ /* 0x002fea0003800000 */
.L_x_204:
[----:B-1----:R-:W-:Y:S01]  /*8660*/  PRMT R10, R16, 0x9910, RZ ;  /* 0x00009910100a7816 */ /* 0x002fe200000000ff */
[----:B0-----:R0:W-:Y:S03]  /*8670*/  @!P3 SYNCS.ARRIVE.TRANS64 RZ, [R19+URZ], R11 ;  /* 0x0000000b13ffb9a7 */ /* 0x0011e6000800003f */
[----:B------:R-:W-:-:S13]  /*8680*/  ISETP.NE.AND P1, PT, R10, 0x2, PT ;  /* 0x000000020a00780c */ /* 0x000fda0003f25270 */
[----:B0-----:R-:W-:Y:S05]  /*8690*/  @P1 BRA `(.L_x_175) ;  /* 0x0000000000041947 */ /* 0x001fea0003800000 */
[----:B------:R-:W-:Y:S01]  /*86a0*/  BPT.TRAP 0x1 ;  /* 0x000000040000795c */ /* 0x000fe20000300000 */
.L_x_175:
[----:B------:R-:W-:Y:S05]  /*86b0*/  @P0 BRA `(.L_x_176) ;  /* 0x0000000000040947 */ /* 0x000fea0003800000 */
[----:B------:R-:W-:Y:S01]  /*86c0*/  BPT.TRAP 0x1 ;  /* 0x000000040000795c */ /* 0x000fe20000300000 */
.L_x_176:
[----:B------:R-:W-:Y:S01]  /*86d0*/  IMAD R18, R9, 0x2000, R18 ;  /* 0x0000200009127824 */ /* 0x000fe200078e0212 */
[----:B------:R-:W-:Y:S01]  /*86e0*/  R2UR UR9, R19 ;  /* 0x00000000130972ca */ /* 0x000fe200000e0000 */
[----:B------:R-:W-:Y:S01]  /*86f0*/  VIADD R7, R7, 0xffffffff ;  /* 0xffffffff07077836 */ /* 0x000fe20000000000 */
[----:B------:R-:W-:Y:S01]  /*8700*/  UIADD3 UR4, UP0, UR22, 0xf0, URZ ;  /* 0x000000f016047890 */ /* 0x000fe2000ff1e03f */
[----:B------:R-:W-:Y:S01]  /*8710*/  R2UR UR11, R17 ;  /* 0x00000000110b72ca */ /* 0x000fe200000e0000 */
[----:B------:R-:W-:Y:S01]  /*8720*/  UIADD3 UR24, UP1, UR22, 0x1f0, URZ ;  /* 0x000001f016187890 */ /* 0x000fe2000ff3e03f */
[----:B------:R-:W-:Y:S01]  /*8730*/  R2UR UR8, R18 ;  /* 0x00000000120872ca */ /* 0x000fe200000e0000 */
[----:B------:R-:W-:Y:S01]  /*8740*/  UIADD3.X UR5, URZ, UR23, URZ, UP0, !UPT ;  /* 0x000000173f057290 */ /* 0x000fe200087fe43f */
[----:B------:R-:W-:Y:S01]  /*8750*/  R2UR UR10, R20 ;  /* 0x00000000140a72ca */ /* 0x000fe200000e0000 */
[----:B------:R-:W-:Y:S01]  /*8760*/  VIADD R9, R9, 0x1 ;  /* 0x0000000109097836 */ /* 0x000fe20000000000 */
[----:B------:R-:W-:Y:S01]  /*8770*/  R2UR UR12, R6 ;  /* 0x00000000060c72ca */ /* 0x000fe200000e0000 */
[----:B------:R-:W-:Y:S01]  /*8780*/  UIADD3.X UR25, URZ, UR23, URZ, UP1, !UPT ;  /* 0x000000173f197290 */ /* 0x000fe20008ffe43f */
[----:B------:R-:W-:Y:S01]  /*8790*/  R2UR UR19, R14 ;  /* 0x000000000e1372ca */ /* 0x000fe200000e0000 */
[----:B------:R-:W-:Y:S01]  /*87a0*/  UMOV UR6, 0x0 ;  /* 0x0000000000067882 */ /* 0x000fe20000000000 */
[----:B------:R-:W-:Y:S01]  /*87b0*/  ISETP.GT.AND P4, PT, R7, 0x1, PT ;  /* 0x000000010700780c */ /* 0x000fe20003f84270 */
[----:B------:R-:W-:Y:S01]  /*87c0*/  UMOV UR7, 0x10000000 ;  /* 0x1000000000077882 */ /* 0x000fe20000000000 */
[----:B------:R-:W-:Y:S01]  /*87d0*/  ISETP.NE.AND P1, PT, R9, 0xe, PT ;  /* 0x0000000e0900780c */ /* 0x000fe20003f25270 */
[----:B------:R-:W-:-:S02]  /*87e0*/  VIADD R20, R20, 0x40 ;  /* 0x0000004014147836 */ /* 0x000fc40000000000 */
[----:B------:R-:W-:Y:S01]  /*87f0*/  UIADD3 UR14, UR8, 0x200, URZ ;  /* 0x00000200080e7890 */ /* 0x000fe2000fffe03f */
[----:B------:R-:W-:Y:S01]  /*8800*/  SEL R11, RZ, 0x1, P1 ;  /* 0x00000001ff0b7807 */ /* 0x000fe20000800000 */
[----:B------:R-:W-:Y:S01]  /*8810*/  UIADD3 UR15, UR8, 0x1c200, URZ ;  /* 0x0001c200080f7890 */ /* 0x000fe2000fffe03f */
[----:B------:R-:W-:Y:S02]  /*8820*/  SEL R9, R9, RZ, P1 ;  /* 0x000000ff09097207 */ /* 0x000fe40000800000 */
[----:B------:R-:W-:Y:S02]  /*8830*/  LOP3.LUT R8, R8, R11, RZ, 0x3c, !PT ;  /* 0x0000000b08087212 */ /* 0x000fe400078e3cff */
[----:B------:R-:W-:Y:S02]  /*8840*/  UMOV UR8, UR14 ;  /* 0x0000000e00087c82 */ /* 0x000fe40008000000 */
[----:B------:R0:W-:Y:S02]  /*8850*/  UTMALDG.3D [UR8], [UR4], desc[UR6] ;  /* 0x00000608040075b4 */ /* 0x0001e40008011000 */
[----:B0-----:R-:W-:Y:S01]  /*8860*/  UMOV UR8, UR15 ;  /* 0x0000000f00087c82 */ /* 0x001fe20008000000 */
[----:B------:R-:W-:-:S02]  /*8870*/  UMOV UR11, UR19 ;  /* 0x00000013000b7c82 */ /* 0x000fc40008000000 */
[----:B------:R0:W-:Y:S02]  /*8880*/  UTMALDG.3D [UR8], [UR24], desc[UR6] ;  /* 0x00000608180075b4 */ /* 0x0001e40008011000 */
[----:B0-----:R-:W-:Y:S05]  /*8890*/  @P4 BRA `(.L_x_177) ;  /* 0xfffffffc00504947 */ /* 0x001fea000383ffff */
.L_x_173:
[----:B------:R-:W-:Y:S05]  /*88a0*/  BSYNC B1 ;  /* 0x0000000000017941 */ /* 0x000fea0003800000 */
.L_x_172:
[----:B------:R-:W-:Y:S01]  /*88b0*/  LOP3.LUT P4, RZ, R15, 0xff, RZ, 0xc0, !PT ;  /* 0x000000ff0fff7812 */ /* 0x000fe2000788c0ff */
[----:B------:R-:W-:Y:S01]  /*88c0*/  IMAD.IADD R13, R12, 0x1, R13 ;  /* 0x000000010c0d7824 */ /* 0x000fe200078e020d */
[----:B------:R-:W-:Y:S01]  /*88d0*/  IADD3 R2, P5, R2, UR20, RZ ;  /* 0x0000001402027c10 */ /* 0x000fe2000ffbe0ff */
[----:B------:R-:W-:Y:S01]  /*88e0*/  ULDC.64 UR4, c[0x0][0x650] ;  /* 0x0001940000047ab9 */ /* 0x000fe20000000a00 */
[----:B------:R-:W-:Y:S01]  /*88f0*/  BSSY B1, `(.L_x_178) ;  /* 0x000006b000017945 */ /* 0x000fe20003800000 */
[----:B------:R-:W-:Y:S01]  /*8900*/  IMAD.MOV.U32 R11, RZ, RZ, -0x1 ;  /* 0xffffffffff0b7424 */ /* 0x000fe200078e00ff */
[----:B------:R-:W-:Y:S01]  /*8910*/  ISETP.GT.U32.AND P1, PT, R13, 0xd, PT ;  /* 0x0000000d0d00780c */ /* 0x000fe20003f24070 */
[----:B------:R-:W-:Y:S01]  /*8920*/  IMAD.MOV.U32 R14, RZ, RZ, -0x1 ;  /* 0xffffffffff0e7424 */ /* 0x000fe200078e00ff */
[----:B------:R-:W-:Y:S02]  /*8930*/  SHF.R.U32.HI R6, RZ, 0x1, R13 ;  /* 0x00000001ff067819 */ /* 0x000fe4000001160d */
[----:B------:R-:W-:-:S02]  /*8940*/  ISETP.LT.U32.AND P1, PT, R12, 0xe, P1 ;  /* 0x0000000e0c00780c */ /* 0x000fc40000f21070 */
[----:B------:R-:W-:Y:S01]  /*8950*/  IADD3.X R3, R3, UR13, RZ, P5, !PT ;  /* 0x0000000d03037c10 */ /* 0x000fe2000affe4ff */
[----:B------:R-:W0:Y:S01]  /*8960*/  @P4 S2R R8, SR_CgaCtaId ;  /* 0x0000000000084919 */ /* 0x000e220000008800 */
[----:B------:R-:W-:Y:S02]  /*8970*/  @P4 MOV R7, 0x400 ;  /* 0x0000040000074802 */ /* 0x000fe40000000f00 */
[----:B------:R-:W-:Y:S02]  /*8980*/  PRMT R15, RZ, 0x7610, R15 ;  /* 0x00007610ff0f7816 */ /* 0x000fe4000000000f */
[----:B0-----:R-:W-:Y:S01]  /*8990*/  @P4 LEA R8, R8, R7, 0x18 ;  /* 0x0000000708084211 */ /* 0x001fe200078ec0ff */
[----:B------:R-:W-:Y:S01]  /*89a0*/  IMAD.WIDE.U32 R6, R6, -0x6db6db6d, RZ ;  /* 0x9249249306067825 */ /* 0x000fe200078e00ff */
[----:B------:R-:W-:Y:S02]  /*89b0*/  SEL R6, RZ, 0x1, !P1 ;  /* 0x00000001ff067807 */ /* 0x000fe40004800000 */
[----:B------:R-:W-:Y:S01]  /*89c0*/  ISETP.GE.U32.AND P1, PT, R2, UR4, PT ;  /* 0x0000000402007c0c */ /* 0x000fe2000bf26070 */
[----:B------:R0:W-:Y:S01]  /*89d0*/  @P4 SYNCS.ARRIVE.TRANS64.A1T0 RZ, [R8+URZ+0xf8], RZ ;  /* 0x0000f8ff08ff49a7 */ /* 0x0001e2000810003f */
[----:B------:R-:W-:-:S02]  /*89e0*/  ISETP.GE.U32.AND P4, PT, R12, 0xe, PT ;  /* 0x0000000e0c00780c */ /* 0x000fc40003f86070 */
[----:B------:R-:W-:Y:S02]  /*89f0*/  ISETP.GE.U32.AND.EX P1, PT, R3, UR5, PT, P1 ;  /* 0x0000000503007c0c */ /* 0x000fe4000bf26110 */
[----:B------:R-:W-:Y:S01]  /*8a00*/  LOP3.LUT R5, R5, R6, RZ, 0x3c, !PT ;  /* 0x0000000605057212 */ /* 0x000fe200078e3cff */
[----:B------:R-:W-:Y:S01]  /*8a10*/  IMAD.MOV.U32 R6, RZ, RZ, -0x1 ;  /* 0xffffffffff067424 */ /* 0x000fe200078e00ff */
[--C-:B0-----:R-:W-:Y:S02]  /*8a20*/  SHF.R.U32.HI R8, RZ, 0x2, R7.reuse ;  /* 0x00000002ff087819 */ /* 0x101fe40000011607 */
[----:B------:R-:W-:-:S03]  /*8a30*/  PRMT R7, RZ, 0x7610, R7 ;  /* 0x00007610ff077816 */ /* 0x000fc60000000007 */
[----:B------:R-:W-:Y:S02]  /*8a40*/  IMAD R13, R8, -0xe, R13 ;  /* 0xfffffff2080d7824 */ /* 0x000fe400078e020d */
[----:B------:R-:W-:Y:S02]  /*8a50*/  @P4 LOP3.LUT R5, R5, 0x1, R8, 0x78, !PT ;  /* 0x0000000105054812 */ /* 0x000fe400078e7808 */
[----:B------:R-:W-:Y:S05]  /*8a60*/  @P1 BRA `(.L_x_179) ;  /* 0x00000004004c1947 */ /* 0x000fea0003800000 */
[----:B------:R-:W-:Y:S01]  /*8a70*/  ULDC.64 UR4, c[0x0][0x628] ;  /* 0x00018a0000047ab9 */ /* 0x000fe20000000a00 */
[----:B------:R-:W0:Y:S01]  /*8a80*/  S2R R17, SR_CTAID.X ;  /* 0x0000000000117919 */ /* 0x000e220000002500 */
[----:B------:R-:W-:Y:S01]  /*8a90*/  ISETP.NE.U32.AND P1, PT, RZ, UR4, PT ;  /* 0x00000004ff007c0c */ /* 0x000fe2000bf25070 */
[----:B------:R-:W-:Y:S01]  /*8aa0*/  ULDC UR7, c[0x0][0x630] ;  /* 0x00018c0000077ab9 */ /* 0x000fe20000000800 */
[----:B------:R-:W-:Y:S01]  /*8ab0*/  IMAD.MOV.U32 R6, RZ, RZ, R2 ;  /* 0x000000ffff067224 */ /* 0x000fe200078e0002 */
[----:B------:R-:W1:Y:S01]  /*8ac0*/  S2R R14, SR_CTAID.Y ;  /* 0x00000000000e7919 */ /* 0x000e620000002600 */
[----:B------:R-:W-:Y:S01]  /*8ad0*/  ISETP.NE.AND.EX P1, PT, RZ, UR5, PT, P1 ;  /* 0x00000005ff007c0c */ /* 0x000fe2000bf25310 */
[----:B------:R-:W-:-:S12]  /*8ae0*/  IMAD.MOV.U32 R7, RZ, RZ, R3 ;  /* 0x000000ffff077224 */ /* 0x000fd800078e0003 */
[----:B------:R-:W-:Y:S05]  /*8af0*/  @!P1 BRA `(.L_x_180) ;  /* 0x0000000000289947 */ /* 0x000fea0003800000 */
[----:B------:R-:W-:Y:S02]  /*8b00*/  ULDC UR6, c[0x0][0x634] ;  /* 0x00018d0000067ab9 */ /* 0x000fe40000000800 */
[----:B------:R-:W-:-:S05]  /*8b10*/  IADD3 R11, P1, R2, UR6, RZ ;  /* 0x00000006020b7c10 */ /* 0x000fca000ff3e0ff */
[----:B------:R-:W-:-:S04]  /*8b20*/  IMAD.X R19, RZ, RZ, R3, P1 ;  /* 0x000000ffff137224 */ /* 0x000fc800008e0603 */
[----:B------:R-:W-:-:S04]  /*8b30*/  IMAD.WIDE.U32 R8, R19, UR4, RZ ;  /* 0x0000000413087c25 */ /* 0x000fc8000f8e00ff */
[----:B------:R-:W-:-:S04]  /*8b40*/  IMAD.WIDE.U32 R8, P1, R11, UR5, R8 ;  /* 0x000000050b087c25 */ /* 0x000fc8000f820008 */
[----:B------:R-:W-:-:S04]  /*8b50*/  IMAD.WIDE.U32 R10, R11, UR4, RZ ;  /* 0x000000040b0a7c25 */ /* 0x000fc8000f8e00ff */
[----:B------:R-:W-:Y:S01]  /*8b60*/  IMAD.X R7, RZ, RZ, RZ, P1 ;  /* 0x000000ffff077224 */ /* 0x000fe200008e06ff */
[----:B------:R-:W-:Y:S01]  /*8b70*/  IADD3 RZ, P1, R11, R8, RZ ;  /* 0x000000080bff7210 */ /* 0x000fe20007f3e0ff */
[----:B------:R-:W-:-:S04]  /*8b80*/  IMAD.MOV.U32 R6, RZ, RZ, R9 ;  /* 0x000000ffff067224 */ /* 0x000fc800078e0009 */
[----:B------:R-:W-:-:S08]  /*8b90*/  IMAD.WIDE.U32.X R6, R19, UR5, R6, P1 ;  /* 0x0000000513067c25 */ /* 0x000fd000088e0406 */
.L_x_180:
[--C-:B------:R-:W-:Y:S01]  /*8ba0*/  SHF.R.U64 R10, R6, UR7, R7.reuse ;  /* 0x00000007060a7c19 */ /* 0x100fe20008001207 */
[----:B------:R-:W-:Y:S01]  /*8bb0*/  ULDC.64 UR4, c[0x0][0x620] ;  /* 0x0001880000047ab9 */ /* 0x000fe20000000a00 */
[----:B------:R-:W-:Y:S01]  /*8bc0*/  SHF.R.U32.HI R6, RZ, UR7, R7 ;  /* 0x00000007ff067c19 */ /* 0x000fe20008011607 */
[----:B------:R-:W2:Y:S01]  /*8bd0*/  LDC R22, c[0x0][0x144] ;  /* 0x00005100ff167b82 */ /* 0x000ea20000000800 */
[----:B------:R-:W-:Y:S01]  /*8be0*/  IADD3 R9, P1, RZ, -R10, RZ ;  /* 0x8000000aff097210 */ /* 0x000fe20007f3e0ff */
[----:B------:R-:W-:Y:S01]  /*8bf0*/  ULDC.64 UR8, c[0x0][0x640] ;  /* 0x0001900000087ab9 */ /* 0x000fe20000000a00 */
[----:B0-----:R-:W-:Y:S01]  /*8c00*/  I2FP.F32.U32 R11, R17 ;  /* 0x00000011000b7245 */ /* 0x001fe20000201000 */
[----:B------:R-:W-:Y:S02]  /*8c10*/  ULDC UR6, c[0x0][0x608] ;  /* 0x0001820000067ab9 */ /* 0x000fe40000000800 */
[----:B------:R-:W-:Y:S01]  /*8c20*/  IMAD.X R6, RZ, RZ, ~R6, P1 ;  /* 0x000000ffff067224 */ /* 0x000fe200008e0e06 */
[----:B------:R-:W-:Y:S01]  /*8c30*/  ISETP.NE.U32.AND P1, PT, RZ, UR8, PT ;  /* 0x00000008ff007c0c */ /* 0x000fe2000bf25070 */
[----:B------:R-:W0:Y:S02]  /*8c40*/  LDC R19, c[0x0][0x148] ;  /* 0x00005200ff137b82 */ /* 0x000e240000000800 */
[----:B------:R-:W-:Y:S01]  /*8c50*/  IMAD R8, R6, UR4, RZ ;  /* 0x0000000406087c24 */ /* 0x000fe2000f8e02ff */
[----:B------:R-:W-:Y:S01]  /*8c60*/  ISETP.NE.AND.EX P1, PT, RZ, UR9, PT, P1 ;  /* 0x00000009ff007c0c */ /* 0x000fe2000bf25310 */
[----:B------:R-:W-:Y:S01]  /*8c70*/  IMAD.WIDE.U32 R6, R9, UR4, R2 ;  /* 0x0000000409067c25 */ /* 0x000fe2000f8e0002 */
[----:B------:R-:W-:-:S03]  /*8c80*/  ULDC UR4, c[0x0][0x150] ;  /* 0x0000540000047ab9 */ /* 0x000fc60000000800 */
[----:B------:R-:W-:Y:S02]  /*8c90*/  IMAD R9, R9, UR5, R8 ;  /* 0x0000000509097c24 */ /* 0x000fe4000f8e0208 */
[----:B------:R-:W-:Y:S01]  /*8ca0*/  FMUL R8, R11, UR4 ;  /* 0x000000040b087c20 */ /* 0x000fe20008400000 */
[----:B------:R-:W-:Y:S01]  /*8cb0*/  ULDC UR4, c[0x0][0x618] ;  /* 0x0001860000047ab9 */ /* 0x000fe20000000800 */
[----:B------:R-:W-:Y:S01]  /*8cc0*/  ULDC UR5, c[0x0][0x154] ;  /* 0x0000550000057ab9 */ /* 0x000fe20000000800 */
[----:B------:R-:W-:-:S03]  /*8cd0*/  IMAD.IADD R7, R7, 0x1, R9 ;  /* 0x0000000107077824 */ /* 0x000fc600078e0209 */
[----:B------:R-:W3:Y:S02]  /*8ce0*/  F2I.U32.TRUNC.NTZ R8, R8 ;  /* 0x0000000800087305 */ /* 0x000ee4000020f000 */
[----:B------:R-:W-:Y:S02]  /*8cf0*/  SHF.R.U64 R11, R6, UR4, R7 ;  /* 0x00000004060b7c19 */ /* 0x000fe40008001207 */
[----:B-1----:R-:W-:-:S05]  /*8d00*/  I2FP.F32.U32 R6, R14 ;  /* 0x0000000e00067245 */ /* 0x002fca0000201000 */
[----:B------:R-:W-:Y:S01]  /*8d10*/  FMUL R21, R6, UR5 ;  /* 0x0000000506157c20 */ /* 0x000fe20008400000 */
[----:B------:R-:W-:Y:S01]  /*8d20*/  SHF.R.U32.HI R6, RZ, UR4, R7 ;  /* 0x00000004ff067c19 */ /* 0x000fe20008011607 */
[----:B------:R-:W-:-:S03]  /*8d30*/  ULDC UR4, c[0x0][0x658] ;  /* 0x0001960000047ab9 */ /* 0x000fc60000000800 */
[--C-:B------:R-:W-:Y:S01]  /*8d40*/  SHF.R.U64 R20, R11, UR6, R6.reuse ;  /* 0x000000060b147c19 */ /* 0x100fe20008001206 */
[----:B------:R-:W1:Y:S01]  /*8d50*/  F2I.U32.TRUNC.NTZ R21, R21 ;  /* 0x0000001500157305 */ /* 0x000e62000020f000 */
[----:B------:R-:W-:Y:S01]  /*8d60*/  SHF.R.U32.HI R7, RZ, UR6, R6 ;  /* 0x00000006ff077c19 */ /* 0x000fe20008011606 */
[----:B---3--:R-:W-:-:S03]  /*8d70*/  IMAD.MOV R8, RZ, RZ, -R8 ;  /* 0x000000ffff087224 */ /* 0x008fc600078e0a08 */
[----:B------:R-:W-:Y:S01]  /*8d80*/  SHF.R.U64 R18, R20, UR4, R7 ;  /* 0x0000000414127c19 */ /* 0x000fe20008001207 */
[----:B--2---:R-:W-:Y:S01]  /*8d90*/  IMAD R17, R22, R8, R17 ;  /* 0x0000000816117224 */ /* 0x004fe200078e0211 */
[----:B------:R-:W-:-:S03]  /*8da0*/  SHF.R.U32.HI R23, RZ, UR4, R7 ;  /* 0x00000004ff177c19 */ /* 0x000fc60008011607 */
[----:B------:R-:W-:Y:S02]  /*8db0*/  IMAD.MOV.U32 R6, RZ, RZ, R18 ;  /* 0x000000ffff067224 */ /* 0x000fe400078e0012 */
[----:B------:R-:W-:Y:S01]  /*8dc0*/  IMAD.MOV.U32 R7, RZ, RZ, R23 ;  /* 0x000000ffff077224 */ /* 0x000fe200078e0017 */
[----:B-1----:R-:W-:Y:S06]  /*8dd0*/  @!P1 BRA `(.L_x_181) ;  /* 0x0000000000289947 */ /* 0x002fec0003800000 */
[----:B------:R-:W-:Y:S02]  /*8de0*/  ULDC UR4, c[0x0][0x64c] ;  /* 0x0001930000047ab9 */ /* 0x000fe40000000800 */
[----:B------:R-:W-:-:S05]  /*8df0*/  IADD3 R7, P1, R18, UR4, RZ ;  /* 0x0000000412077c10 */ /* 0x000fca000ff3e0ff */
[----:B------:R-:W-:-:S04]  /*8e00*/  IMAD.X R23, RZ, RZ, R23, P1 ;  /* 0x000000ffff177224 */ /* 0x000fc800008e0617 */
[----:B------:R-:W-:-:S04]  /*8e10*/  IMAD.WIDE.U32 R8, R23, UR8, RZ ;  /* 0x0000000817087c25 */ /* 0x000fc8000f8e00ff */
[----:B------:R-:W-:-:S04]  /*8e20*/  IMAD.WIDE.U32 R8, P1, R7, UR9, R8 ;  /* 0x0000000907087c25 */ /* 0x000fc8000f820008 */
[----:B------:R-:W-:-:S04]  /*8e30*/  IMAD.WIDE.U32 R6, R7, UR8, RZ ;  /* 0x0000000807067c25 */ /* 0x000fc8000f8e00ff */
[----:B------:R-:W-:Y:S01]  /*8e40*/  IMAD.MOV.U32 R6, RZ, RZ, R9 ;  /* 0x000000ffff067224 */ /* 0x000fe200078e0009 */
[----:B------:R-:W-:Y:S01]  /*8e50*/  IADD3 RZ, P4, R7, R8, RZ ;  /* 0x0000000807ff7210 */ /* 0x000fe20007f9e0ff */
[----:B------:R-:W-:-:S04]  /*8e60*/  IMAD.X R7, RZ, RZ, RZ, P1 ;  /* 0x000000ffff077224 */ /* 0x000fc800008e06ff */
[----:B------:R-:W-:-:S08]  /*8e70*/  IMAD.WIDE.U32.X R6, R23, UR9, R6, P4 ;  /* 0x0000000917067c25 */ /* 0x000fd0000a0e0406 */
.L_x_181:
[----:B------:R-:W-:Y:S01]  /*8e80*/  ULDC UR4, c[0x0][0x648] ;  /* 0x0001920000047ab9 */ /* 0x000fe20000000800 */
[----:B------:R-:W-:Y:S01]  /*8e90*/  LOP3.LUT R20, R20, UR17, RZ, 0xc0, !PT ;  /* 0x0000001114147c12 */ /* 0x000fe2000f8ec0ff */
[----:B------:R-:W-:Y:S01]  /*8ea0*/  IMAD.MOV R21, RZ, RZ, -R21 ;  /* 0x000000ffff157224 */ /* 0x000fe200078e0a15 */
[----:B------:R-:W-:Y:S01]  /*8eb0*/  SHF.R.U64 R7, R6, UR4, R7 ;  /* 0x0000000406077c19 */ /* 0x000fe20008001207 */
[----:B------:R-:W-:Y:S01]  /*8ec0*/  ULDC UR4, c[0x0][0x638] ;  /* 0x00018e0000047ab9 */ /* 0x000fe20000000800 */
[----:B------:R-:W-:Y:S01]  /*8ed0*/  LOP3.LUT R11, R11, UR16, RZ, 0xc0, !PT ;  /* 0x000000100b0b7c12 */ /* 0x000fe2000f8ec0ff */
[----:B0-----:R-:W-:Y:S01]  /*8ee0*/  @P2 IMAD R17, R19, R21, R14 ;  /* 0x0000001513112224 */ /* 0x001fe200078e020e */
[----:B------:R-:W-:Y:S01]  /*8ef0*/  ULDC UR5, c[0x0][0x610] ;  /* 0x0001840000057ab9 */ /* 0x000fe20000000800 */
[----:B------:R-:W-:Y:S02]  /*8f00*/  IMAD.MOV R9, RZ, RZ, -R7 ;  /* 0x000000ffff097224 */ /* 0x000fe400078e0a07 */
[----:B------:R-:W-:-:S02]  /*8f10*/  IMAD R20, R7, UR18, R20 ;  /* 0x0000001207147c24 */ /* 0x000fc4000f8e0214 */
[----:B------:R-:W-:Y:S01]  /*8f20*/  IMAD R18, R9, UR4, R18 ;  /* 0x0000000409127c24 */ /* 0x000fe2000f8e0212 */
[----:B------:R-:W-:Y:S01]  /*8f30*/  ULDC UR4, c[0x0][0x600] ;  /* 0x0001800000047ab9 */ /* 0x000fe20000000800 */
[----:B------:R-:W-:Y:S02]  /*8f40*/  IMAD R17, R20, UR5, R17 ;  /* 0x0000000514117c24 */ /* 0x000fe4000f8e0211 */
[----:B------:R-:W-:Y:S02]  /*8f50*/  IMAD R18, R18, UR4, R11 ;  /* 0x0000000412127c24 */ /* 0x000fe4000f8e020b */
[----:B------:R-:W-:Y:S02]  /*8f60*/  IMAD.MOV.U32 R7, RZ, RZ, 0x1 ;  /* 0x00000001ff077424 */ /* 0x000fe400078e00ff */
[----:B------:R-:W-:Y:S01]  /*8f70*/  IMAD.MOV.U32 R6, RZ, RZ, R10 ;  /* 0x000000ffff067224 */ /* 0x000fe200078e000a */
[----:B------:R-:W-:Y:S02]  /*8f80*/  SEL R14, R18, R17, !P2 ;  /* 0x00000011120e7207 */ /* 0x000fe40005000000 */
[----:B------:R-:W-:-:S07]  /*8f90*/  SEL R11, R17, R18, !P2 ;  /* 0x00000012110b7207 */ /* 0x000fce0005000000 */
.L_x_179:
[----:B------:R-:W-:Y:S05]  /*8fa0*/  BSYNC B1 ;  /* 0x0000000000017941 */ /* 0x000fea0003800000 */
.L_x_178:
[----:B------:R-:W-:-:S13]  /*8fb0*/  LOP3.LUT P1, RZ, R7, 0xff, RZ, 0xc0, !PT ;  /* 0x000000ff07ff7812 */ /* 0x000fda000782c0ff */
[----:B------:R-:W-:Y:S05]  /*8fc0*/  @P1 BRA `(.L_x_182) ;  /* 0xfffffff400501947 */ /* 0x000fea000383ffff */
[----:B------:R-:W-:Y:S05]  /*8fd0*/  BSYNC B0 ;  /* 0x0000000000007941 */ /* 0x000fea0003800000 */
.L_x_170:
[----:B------:R-:W-:-:S03]  /*8fe0*/  UMOV UR4, 0xffffffff ;  /* 0xffffffff00047882 */ /* 0x000fc60000000000 */
[----:B------:R-:W-:Y:S05]  /*8ff0*/  BRA.DIV UR4, `(.L_x_183) ;  /* 0x0000000a04847947 */ /* 0x000fea000b800000 */
[----:B------:R-:W-:-:S13]  /*9000*/  ELECT P0, URZ, PT ;  /* 0x00000000003f782f */ /* 0x000fda0003800000 */
.L_x_207:
[----:B------:R-:W-:Y:S04]  /*9010*/  BSSY B0, `(.L_x_184) ;  /* 0x0000085000007945 */ /* 0x000fe80003800000 */
[----:B------:R-:W-:Y:S05]  /*9020*/  @!P0 BRA `(.L_x_185) ;  /* 0x00000008000c8947 */ /* 0x000fea0003800000 */
[----:B------:R-:W-:-:S04]  /*9030*/  LOP3.LUT R4, R4, 0x2, RZ, 0xfc, !PT ;  /* 0x0000000204047812 */ /* 0x000fc800078efcff */
[----:B------:R-:W-:-:S13]  /*9040*/  ISETP.NE.AND P0, PT, R4, 0x3, PT ;  /* 0x000000030400780c */ /* 0x000fda0003f05270 */
[----:B------:R-:W-:Y:S05]  /*9050*/  @!P0 BRA `(.L_x_186) ;  /* 0x0000000000048947 */ /* 0x000fea0003800000 */
[----:B------:R-:W-:Y:S01]  /*9060*/  BPT.TRAP 0x1 ;  /* 0x000000040000795c */ /* 0x000fe20000300000 */
.L_x_186:
[----:B------:R-:W0:Y:S01]  /*9070*/  S2R R3, SR_CgaCtaId ;  /* 0x0000000000037919 */ /* 0x000e220000008800 */
[----:B------:R-:W-:-:S04]  /*9080*/  MOV R0, 0x400 ;  /* 0x0000040000007802 */ /* 0x000fc80000000f00 */
[----:B0-----:R-:W-:Y:S02]  /*9090*/  LEA R0, R3, R0, 0x18 ;  /* 0x0000000003007211 */ /* 0x001fe400078ec0ff */
[----:B------:R-:W-:-:S03]  /*90a0*/  SHF.L.U32 R3, R5, 0x1f, RZ ;  /* 0x0000001f05037819 */ /* 0x000fc600000006ff */
[----:B------:R-:W-:-:S04]  /*90b0*/  VIADD R0, R0, 0x70 ;  /* 0x0000007000007836 */ /* 0x000fc80000000000 */
[C---:B------:R-:W-:Y:S02]  /*90c0*/  IMAD R6, R13.reuse, 0x8, R0 ;  /* 0x000000080d067824 */ /* 0x040fe400078e0200 */
[----:B------:R-:W-:Y:S02]  /*90d0*/  VIADD R13, R13, 0x1 ;  /* 0x000000010d0d7836 */ /* 0x000fe40000000000 */
[----:B------:R-:W0:Y:S03]  /*90e0*/  SYNCS.PHASECHK.TRANS64.TRYWAIT P0, [R6+URZ], R3 ;  /* 0x00000003060075a7 */ /* 0x000e26000800017f */
[----:B------:R-:W-:-:S04]  /*90f0*/  ISETP.NE.AND P1, PT, R13, 0xe, PT ;  /* 0x0000000e0d00780c */ /* 0x000fc80003f25270 */
[----:B------:R-:W-:Y:S02]  /*9100*/  SEL R2, RZ, 0x1, P1 ;  /* 0x00000001ff027807 */ /* 0x000fe40000800000 */
[----:B------:R-:W-:Y:S02]  /*9110*/  SEL R13, R13, RZ, P1 ;  /* 0x000000ff0d0d7207 */ /* 0x000fe40000800000 */
[----:B------:R-:W-:-:S03]  /*9120*/  LOP3.LUT R8, R5, R2, RZ, 0x3c, !PT ;  /* 0x0000000205087212 */ /* 0x000fc600078e3cff */
[----:B------:R-:W-:Y:S01]  /*9130*/  IMAD R7, R13, 0x8, R0 ;  /* 0x000000080d077824 */ /* 0x000fe200078e0200 */
[----:B------:R-:W-:Y:S01]  /*9140*/  SHF.L.U32 R4, R8, 0x1f, RZ ;  /* 0x0000001f08047819 */ /* 0x000fe200000006ff */
[----:B0-----:R-:W-:Y:S06]  /*9150*/  @!P0 BRA `(.L_x_187) ;  /* 0x0000000800508947 */ /* 0x001fec0003800000 */
.L_x_208:
[----:B------:R-:W1:Y:S01]  /*9160*/  SYNCS.PHASECHK.TRANS64.TRYWAIT P0, [R7+URZ], R4 ;  /* 0x00000004070075a7 */ /* 0x000e62000800017f */
[----:B------:R-:W-:-:S05]  /*9170*/  VIADD R2, R13, 0x1 ;  /* 0x000000010d027836 */ /* 0x000fca0000000000 */
[----:B------:R-:W-:-:S04]  /*9180*/  ISETP.NE.AND P1, PT, R2, 0xe, PT ;  /* 0x0000000e0200780c */ /* 0x000fc80003f25270 */
[----:B0-----:R-:W-:Y:S02]  /*9190*/  SEL R3, RZ, 0x1, P1 ;  /* 0x00000001ff037807 */ /* 0x001fe40000800000 */
[----:B------:R-:W-:Y:S02]  /*91a0*/  SEL R9, R2, RZ, P1 ;  /* 0x000000ff02097207 */ /* 0x000fe40000800000 */
[----:B------:R-:W-:-:S03]  /*91b0*/  LOP3.LUT R8, R8, R3, RZ, 0x3c, !PT ;  /* 0x0000000308087212 */ /* 0x000fc600078e3cff */
[----:B------:R-:W-:Y:S01]  /*91c0*/  IMAD R6, R9, 0x8, R0 ;  /* 0x0000000809067824 */ /* 0x000fe200078e0200 */
[----:B------:R-:W-:Y:S01]  /*91d0*/  SHF.L.U32 R5, R8, 0x1f, RZ ;  /* 0x0000001f08057819 */ /* 0x000fe200000006ff */
[----:B-1----:R-:W-:Y:S06]  /*91e0*/  @!P0 BRA `(.L_x_188) ;  /* 0x0000000800408947 */ /* 0x002fec0003800000 */
.L_x_209:
[----:B------:R-:W1:Y:S01]  /*91f0*/  SYNCS.PHASECHK.TRANS64.TRYWAIT P0, [R6+URZ], R5 ;  /* 0x00000005060075a7 */ /* 0x000e62000800017f */
[----:B------:R-:W-:-:S05]  /*9200*/  VIADD R2, R9, 0x1 ;  /* 0x0000000109027836 */ /* 0x000fca0000000000 */
[----:B------:R-:W-:-:S04]  /*9210*/  ISETP.NE.AND P1, PT, R2, 0xe, PT ;  /* 0x0000000e0200780c */ /* 0x000fc80003f25270 */
[----:B------:R-:W-:Y:S02]  /*9220*/  SEL R3, RZ, 0x1, P1 ;  /* 0x00000001ff037807 */ /* 0x000fe40000800000 */
[----:B0-----:R-:W-:Y:S02]  /*9230*/  SEL R7, R2, RZ, P1 ;  /* 0x000000ff02077207 */ /* 0x001fe40000800000 */
[----:B------:R-:W-:-:S03]  /*9240*/  LOP3.LUT R8, R8, R3, RZ, 0x3c, !PT ;  /* 0x0000000308087212 */ /* 0x000fc600078e3cff */
[----:B------:R-:W-:Y:S01]  /*9250*/  IMAD R9, R7, 0x8, R0 ;  /* 0x0000000807097824 */ /* 0x000fe200078e0200 */
[----:B------:R-:W-:Y:S01]  /*9260*/  SHF.L.U32 R4, R8, 0x1f, RZ ;  /* 0x0000001f08047819 */ /* 0x000fe200000006ff */
[----:B-1----:R-:W-:Y:S06]  /*9270*/  @!P0 BRA `(.L_x_189) ;  /* 0x0000000800308947 */ /* 0x002fec0003800000 */
.L_x_210:
[----:B------:R-:W1:Y:S01]  /*9280*/  SYNCS.PHASECHK.TRANS64.TRYWAIT P0, [R9+URZ], R4 ;  /* 0x00000004090075a7 */ /* 0x000e62000800017f */
[----:B------:R-:W-:-:S05]  /*9290*/  VIADD R2, R7, 0x1 ;  /* 0x0000000107027836 */ /* 0x000fca0000000000 */
[----:B------:R-:W-:-:S04]  /*92a0*/  ISETP.NE.AND P1, PT, R2, 0xe, PT ;  /* 0x0000000e0200780c */ /* 0x000fc80003f25270 */
[----:B------:R-:W-:Y:S02]  /*92b0*/  SEL R3, RZ, 0x1, P1 ;  /* 0x00000001ff037807 */ /* 0x000fe40000800000 */
[----:B------:R-:W-:Y:S02]  /*92c0*/  SEL R7, R2, RZ, P1 ;  /* 0x000000ff02077207 */ /* 0x000fe40000800000 */
[----:B------:R-:W-:-:S03]  /*92d0*/  LOP3.LUT R8, R8, R3, RZ, 0x3c, !PT ;  /* 0x0000000308087212 */ /* 0x000fc600078e3cff */
[----:B0-----:R-:W-:Y:S01]  /*92e0*/  IMAD R6, R7, 0x8, R0 ;  /* 0x0000000807067824 */ /* 0x001fe200078e0200 */
[----:B------:R-:W-:Y:S01]  /*92f0*/  SHF.L.U32 R5, R8, 0x1f, RZ ;  /* 0x0000001f08057819 */ /* 0x000fe200000006ff */
[----:B-1----:R-:W-:Y:S06]  /*9300*/  @!P0 BRA `(.L_x_190) ;  /* 0x0000000800208947 */ /* 0x002fec0003800000 */
.L_x_211:
        /* <DEDUP_REMOVED lines=9> */
.L_x_212:
        /* <DEDUP_REMOVED lines=9> */
.L_x_213:
        /* <DEDUP_REMOVED lines=9> */
.L_x_214:
        /* <DEDUP_REMOVED lines=9> */
.L_x_215:
        /* <DEDUP_REMOVED lines=9> */
.L_x_216:
        /* <DEDUP_REMOVED lines=9> */
.L_x_217:
        /* <DEDUP_REMOVED lines=9> */
.L_x_218:
        /* <DEDUP_REMOVED lines=9> */
.L_x_219:
[----:B------:R-:W1:Y:S01]  /*9790*/  SYNCS.PHASECHK.TRANS64.TRYWAIT P0, [R6+URZ], R5 ;  /* 0x00000005060075a7 */ /* 0x000e62000800017f */
[----:B------:R-:W-:-:S05]  /*97a0*/  VIADD R2, R7, 0x1 ;  /* 0x0000000107027836 */ /* 0x000fca0000000000 */
[----:B------:R-:W-:-:S04]  /*97b0*/  ISETP.NE.AND P1, PT, R2, 0xe, PT ;  /* 0x0000000e0200780c */ /* 0x000fc80003f25270 */
[----:B0-----:R-:W-:Y:S02]  /*97c0*/  SEL R4, RZ, 0x1, P1 ;  /* 0x00000001ff047807 */ /* 0x001fe40000800000 */
[----:B------:R-:W-:Y:S02]  /*97d0*/  SEL R3, R2, RZ, P1 ;  /* 0x000000ff02037207 */ /* 0x000fe40000800000 */
[----:B------:R-:W-:Y:S01]  /*97e0*/  LOP3.LUT R4, R11, R4, RZ, 0x3c, !PT ;  /* 0x000000040b047212 */ /* 0x000fe200078e3cff */
[----:B-1----:R-:W-:Y:S06]  /*97f0*/  @!P0 BRA `(.L_x_199) ;  /* 0x0000000400988947 */ /* 0x002fec0003800000 */
.L_x_220:
[----:B------:R-:W-:Y:S01]  /*9800*/  IMAD R3, R3, 0x8, R0 ;  /* 0x0000000803037824 */ /* 0x000fe200078e0200 */
[----:B------:R-:W-:-:S07]  /*9810*/  SHF.L.U32 R0, R4, 0x1f, RZ ;  /* 0x0000001f04007819 */ /* 0x000fce00000006ff */
.L_x_200:
[----:B-1----:R1:W2:Y:S02]  /*9820*/  SYNCS.PHASECHK.TRANS64.TRYWAIT P0, [R3+URZ], R0 ;  /* 0x00000000030075a7 */ /* 0x0022a4000800017f */
[----:B--2---:R-:W-:Y:S05]  /*9830*/  @!P0 NANOSLEEP.SYNCS 0x989680 ;  /* 0x009896800000895d */ /* 0x004fea0003900000 */
[----:B------:R-:W2:Y:S02]  /*9840*/  @!P0 SYNCS.PHASECHK.TRANS64 P0, [R3+URZ], R0 ;  /* 0x00000000030085a7 */ /* 0x000ea4000800007f */
[----:B--2---:R-:W-:Y:S05]  /*9850*/  @!P0 BRA `(.L_x_200) ;  /* 0xfffffffc00f08947 */ /* 0x004fea000383ffff */
.L_x_185:
[----:B------:R-:W-:Y:S05]  /*9860*/  BSYNC B0 ;  /* 0x0000000000007941 */ /* 0x000fea0003800000 */
.L_x_184:
[----:B------:R-:W-:Y:S05]  /*9870*/  EXIT ;  /* 0x000000000000794d */ /* 0x000fea0003800000 */
.L_x_18:
[----:B-1----:R-:W-:-:S04]  /*9880*/  IMAD.U32 R11, RZ, RZ, UR6 ;  /* 0x00000006ff0b7e24 */ /* 0x002fc8000f8e00ff */
[----:B------:R1:W4:Y:S03]  /*9890*/  SYNCS.PHASECHK.TRANS64.TRYWAIT P0, [R11+URZ], R10 ;  /* 0x0000000a0b0075a7 */ /* 0x000326000800017f */
[----:B----4-:R-:W-:Y:S05]  /*98a0*/  @!P0 NANOSLEEP.SYNCS 0x989680 ;  /* 0x009896800000895d */ /* 0x010fea0003900000 */
[----:B------:R-:W4:Y:S02]  /*98b0*/  @!P0 SYNCS.PHASECHK.TRANS64 P0, [R11+URZ], R10 ;  /* 0x0000000a0b0085a7 */ /* 0x000f24000800007f */
[----:B----4-:R-:W-:Y:S05]  /*98c0*/  @!P0 BRA `(.L_x_18) ;  /* 0xfffffffc00ec8947 */ /* 0x010fea000383ffff */
[----:B------:R-:W-:Y:S05]  /*98d0*/  BRA `(.L_x_17) ;  /* 0xffffff7c00787947 */ /* 0x000fea000383ffff */
.L_x_24:
[----:B-1----:R-:W-:-:S04]  /*98e0*/  IMAD.U32 R140, RZ, RZ, UR12 ;  /* 0x0000000cff8c7e24 */ /* 0x002fc8000f8e00ff */
[----:B------:R1:W4:Y:S03]  /*98f0*/  SYNCS.PHASECHK.TRANS64.TRYWAIT P0, [R140+URZ], R11 ;  /* 0x0000000b8c0075a7 */ /* 0x000326000800017f */
[----:B----4-:R-:W-:Y:S05]  /*9900*/  @!P0 NANOSLEEP.SYNCS 0x989680 ;  /* 0x009896800000895d */ /* 0x010fea0003900000 */
[----:B------:R-:W4:Y:S02]  /*9910*/  @!P0 SYNCS.PHASECHK.TRANS64 P0, [R140+URZ], R11 ;  /* 0x0000000b8c0085a7 */ /* 0x000f24000800007f */
[----:B----4-:R-:W-:Y:S05]  /*9920*/  @!P0 BRA `(.L_x_24) ;  /* 0xfffffffc00ec8947 */ /* 0x010fea000383ffff */
[----:B------:R-:W-:Y:S05]  /*9930*/  BRA `(.L_x_23) ;  /* 0xffffff8400bc7947 */ /* 0x000fea000383ffff */
.L_x_171:
[----:B------:R-:W-:Y:S01]  /*9940*/  BSSY B1, `(.L_x_201) ;  /* 0x0000006000017945 */ /* 0x000fe20003800000 */
[----:B------:R-:W-:-:S07]  /*9950*/  IMAD.MOV.U32 R7, RZ, RZ, -0x1 ;  /* 0xffffffffff077424 */ /* 0x000fce00078e00ff */
[----:B------:R-:W-:Y:S05]  /*9960*/  WARPSYNC.COLLECTIVE R7, `(.L_x_202) ;  /* 0x00000000070c7348 */ /* 0x000fea0003c00000 */
[----:B------:R-:W-:Y:S02]  /*9970*/  ELECT P1, UR62, PT ;  /* 0x00000000003e782f */ /* 0x000fe40003820000 */
[----:B------:R-:W-:Y:S01]  /*9980*/  MOV R7, UR62 ;  /* 0x0000003e00077c02 */ /* 0x000fe20008000f00 */
[----:B------:R-:W-:Y:S10]  /*9990*/  ENDCOLLECTIVE ;  /* 0x000000000000791b */ /* 0x000ff40003800000 */
.L_x_202:
[----:B------:R-:W-:Y:S05]  /*99a0*/  BSYNC B1 ;  /* 0x0000000000017941 */ /* 0x000fea0003800000 */
.L_x_201:
[----:B------:R-:W-:Y:S05]  /*99b0*/  BRA `(.L_x_203) ;  /* 0xffffffe800e07947 */ /* 0x000fea000383ffff */
.L_x_174:
[----:B-1----:R1:W2:Y:S02]  /*99c0*/  SYNCS.PHASECHK.TRANS64.TRYWAIT P1, [R19+URZ+0x70], R10 ;  /* 0x0000700a130075a7 */ /* 0x0022a4000802017f */
[----:B--2---:R-:W-:Y:S05]  /*99d0*/  @!P1 NANOSLEEP.SYNCS 0x989680 ;  /* 0x009896800000995d */ /* 0x004fea0003900000 */
[----:B------:R-:W2:Y:S02]  /*99e0*/  @!P1 SYNCS.PHASECHK.TRANS64 P1, [R19+URZ+0x70], R10 ;  /* 0x0000700a130095a7 */ /* 0x000ea4000802007f */
[----:B--2---:R-:W-:Y:S05]  /*99f0*/  @!P1 BRA `(.L_x_174) ;  /* 0xfffffffc00f09947 */ /* 0x004fea000383ffff */
[----:B------:R-:W-:Y:S05]  /*9a00*/  BRA `(.L_x_204) ;  /* 0xffffffec00147947 */ /* 0x000fea000383ffff */
.L_x_183:
[----:B------:R-:W-:Y:S01]  /*9a10*/  BSSY B0, `(.L_x_205) ;  /* 0x0000006000007945 */ /* 0x000fe20003800000 */
[----:B------:R-:W-:-:S07]  /*9a20*/  IMAD.MOV.U32 R7, RZ, RZ, -0x1 ;  /* 0xffffffffff077424 */ /* 0x000fce00078e00ff */
[----:B------:R-:W-:Y:S05]  /*9a30*/  WARPSYNC.COLLECTIVE R7, `(.L_x_206) ;  /* 0x00000000070c7348 */ /* 0x000fea0003c00000 */
[----:B------:R-:W-:Y:S02]  /*9a40*/  ELECT P1, UR62, PT ;  /* 0x00000000003e782f */ /* 0x000fe40003820000 */
[----:B------:R-:W-:Y:S01]  /*9a50*/  MOV R7, UR62 ;  /* 0x0000003e00077c02 */ /* 0x000fe20008000f00 */
[----:B------:R-:W-:Y:S10]  /*9a60*/  ENDCOLLECTIVE ;  /* 0x000000000000791b */ /* 0x000ff40003800000 */
.L_x_206:
[----:B------:R-:W-:Y:S05]  /*9a70*/  BSYNC B0 ;  /* 0x0000000000007941 */ /* 0x000fea0003800000 */
.L_x_205:
[----:B------:R-:W-:Y:S01]  /*9a80*/  PLOP3.LUT P0, PT, P1, PT, PT, 0x80, 0x0 ;  /* 0x000000000000781c */ /* 0x000fe20000f0f070 */
[----:B------:R-:W-:-:S12]  /*9a90*/  BRA `(.L_x_207) ;  /* 0xfffffff4005c7947 */ /* 0x000fd8000383ffff */
.L_x_187:
[----:B0-----:R0:W1:Y:S02]  /*9aa0*/  SYNCS.PHASECHK.TRANS64.TRYWAIT P0, [R6+URZ], R3 ;  /* 0x00000003060075a7 */ /* 0x001064000800017f */
[----:B-1----:R-:W-:Y:S05]  /*9ab0*/  @!P0 NANOSLEEP.SYNCS 0x989680 ;  /* 0x009896800000895d */ /* 0x002fea0003900000 */
[----:B------:R-:W1:Y:S02]  /*9ac0*/  @!P0 SYNCS.PHASECHK.TRANS64 P0, [R6+URZ], R3 ;  /* 0x00000003060085a7 */ /* 0x000e64000800007f */
[----:B-1----:R-:W-:Y:S05]  /*9ad0*/  @!P0 BRA `(.L_x_187) ;  /* 0xfffffffc00f08947 */ /* 0x002fea000383ffff */
[----:B------:R-:W-:Y:S05]  /*9ae0*/  BRA `(.L_x_208) ;  /* 0xfffffff4009c7947 */ /* 0x000fea000383ffff */
.L_x_188:
[----:B0-----:R0:W1:Y:S02]  /*9af0*/  SYNCS.PHASECHK.TRANS64.TRYWAIT P0, [R7+URZ], R4 ;  /* 0x00000004070075a7 */ /* 0x001064000800017f */
[----:B-1----:R-:W-:Y:S05]  /*9b00*/  @!P0 NANOSLEEP.SYNCS 0x989680 ;  /* 0x009896800000895d */ /* 0x002fea0003900000 */
[----:B------:R-:W1:Y:S02]  /*9b10*/  @!P0 SYNCS.PHASECHK.TRANS64 P0, [R7+URZ], R4 ;  /* 0x00000004070085a7 */ /* 0x000e64000800007f */
[----:B-1----:R-:W-:Y:S05]  /*9b20*/  @!P0 BRA `(.L_x_188) ;  /* 0xfffffffc00f08947 */ /* 0x002fea000383ffff */
[----:B------:R-:W-:Y:S05]  /*9b30*/  BRA `(.L_x_209) ;  /* 0xfffffff400ac7947 */ /* 0x000fea000383ffff */
.L_x_189:
[----:B0-----:R0:W1:Y:S02]  /*9b40*/  SYNCS.PHASECHK.TRANS64.TRYWAIT P0, [R6+URZ], R5 ;  /* 0x00000005060075a7 */ /* 0x001064000800017f */
[----:B-1----:R-:W-:Y:S05]  /*9b50*/  @!P0 NANOSLEEP.SYNCS 0x989680 ;  /* 0x009896800000895d */ /* 0x002fea0003900000 */
[----:B------:R-:W1:Y:S02]  /*9b60*/  @!P0 SYNCS.PHASECHK.TRANS64 P0, [R6+URZ], R5 ;  /* 0x00000005060085a7 */ /* 0x000e64000800007f */
[----:B-1----:R-:W-:Y:S05]  /*9b70*/  @!P0 BRA `(.L_x_189) ;  /* 0xfffffffc00f08947 */ /* 0x002fea000383ffff */
[----:B------:R-:W-:Y:S05]  /*9b80*/  BRA `(.L_x_210) ;  /* 0xfffffff400bc7947 */ /* 0x000fea000383ffff */
.L_x_190:
[----:B0-----:R0:W1:Y:S02]  /*9b90*/  SYNCS.PHASECHK.TRANS64.TRYWAIT P0, [R9+URZ], R4 ;  /* 0x00000004090075a7 */ /* 0x001064000800017f */
[----:B-1----:R-:W-:Y:S05]  /*9ba0*/  @!P0 NANOSLEEP.SYNCS 0x989680 ;  /* 0x009896800000895d */ /* 0x002fea0003900000 */
[----:B------:R-:W1:Y:S02]  /*9bb0*/  @!P0 SYNCS.PHASECHK.TRANS64 P0, [R9+URZ], R4 ;  /* 0x00000004090085a7 */ /* 0x000e64000800007f */
[----:B-1----:R-:W-:Y:S05]  /*9bc0*/  @!P0 BRA `(.L_x_190) ;  /* 0xfffffffc00f08947 */ /* 0x002fea000383ffff */
[----:B------:R-:W-:Y:S05]  /*9bd0*/  BRA `(.L_x_211) ;  /* 0xfffffff400cc7947 */ /* 0x000fea000383ffff */
.L_x_191:
[----:B0-----:R0:W1:Y:S02]  /*9be0*/  SYNCS.PHASECHK.TRANS64.TRYWAIT P0, [R6+URZ], R5 ;  /* 0x00000005060075a7 */ /* 0x001064000800017f */
[----:B-1----:R-:W-:Y:S05]  /*9bf0*/  @!P0 NANOSLEEP.SYNCS 0x989680 ;  /* 0x009896800000895d */ /* 0x002fea0003900000 */
[----:B------:R-:W1:Y:S02]  /*9c00*/  @!P0 SYNCS.PHASECHK.TRANS64 P0, [R6+URZ], R5 ;  /* 0x00000005060085a7 */ /* 0x000e64000800007f */
[----:B-1----:R-:W-:Y:S05]  /*9c10*/  @!P0 BRA `(.L_x_191) ;  /* 0xfffffffc00f08947 */ /* 0x002fea000383ffff */
[----:B------:R-:W-:Y:S05]  /*9c20*/  BRA `(.L_x_212) ;  /* 0xfffffff400dc7947 */ /* 0x000fea000383ffff */
.L_x_192:
[----:B0-----:R0:W1:Y:S02]  /*9c30*/  SYNCS.PHASECHK.TRANS64.TRYWAIT P0, [R9+URZ], R4 ;  /* 0x00000004090075a7 */ /* 0x001064000800017f */
[----:B-1----:R-:W-:Y:S05]  /*9c40*/  @!P0 NANOSLEEP.SYNCS 0x989680 ;  /* 0x009896800000895d */ /* 0x002fea0003900000 */
[----:B------:R-:W1:Y:S02]  /*9c50*/  @!P0 SYNCS.PHASECHK.TRANS64 P0, [R9+URZ], R4 ;  /* 0x00000004090085a7 */ /* 0x000e64000800007f */
[----:B-1----:R-:W-:Y:S05]  /*9c60*/  @!P0 BRA `(.L_x_192) ;  /* 0xfffffffc00f08947 */ /* 0x002fea000383ffff */
[----:B------:R-:W-:Y:S05]  /*9c70*/  BRA `(.L_x_213) ;  /* 0xfffffff400ec7947 */ /* 0x000fea000383ffff */
.L_x_193:
[----:B0-----:R0:W1:Y:S02]  /*9c80*/  SYNCS.PHASECHK.TRANS64.TRYWAIT P0, [R6+URZ], R5 ;  /* 0x00000005060075a7 */ /* 0x001064000800017f */
[----:B-1----:R-:W-:Y:S05]  /*9c90*/  @!P0 NANOSLEEP.SYNCS 0x989680 ;  /* 0x009896800000895d */ /* 0x002fea0003900000 */
[----:B------:R-:W1:Y:S02]  /*9ca0*/  @!P0 SYNCS.PHASECHK.TRANS64 P0, [R6+URZ], R5 ;  /* 0x00000005060085a7 */ /* 0x000e64000800007f */
[----:B-1----:R-:W-:Y:S05]  /*9cb0*/  @!P0 BRA `(.L_x_193) ;  /* 0xfffffffc00f08947 */ /* 0x002fea000383ffff */
[----:B------:R-:W-:Y:S05]  /*9cc0*/  BRA `(.L_x_214) ;  /* 0xfffffff400fc7947 */ /* 0x000fea000383ffff */
.L_x_194:
[----:B0-----:R0:W1:Y:S02]  /*9cd0*/  SYNCS.PHASECHK.TRANS64.TRYWAIT P0, [R9+URZ], R4 ;  /* 0x00000004090075a7 */ /* 0x001064000800017f */
[----:B-1----:R-:W-:Y:S05]  /*9ce0*/  @!P0 NANOSLEEP.SYNCS 0x989680 ;  /* 0x009896800000895d */ /* 0x002fea0003900000 */
[----:B------:R-:W1:Y:S02]  /*9cf0*/  @!P0 SYNCS.PHASECHK.TRANS64 P0, [R9+URZ], R4 ;  /* 0x00000004090085a7 */ /* 0x000e64000800007f */
[----:B-1----:R-:W-:Y:S05]  /*9d00*/  @!P0 BRA `(.L_x_194) ;  /* 0xfffffffc00f08947 */ /* 0x002fea000383ffff */
[----:B------:R-:W-:Y:S05]  /*9d10*/  BRA `(.L_x_215) ;  /* 0xfffffff8000c7947 */ /* 0x000fea000383ffff */
.L_x_195:
[----:B0-----:R0:W1:Y:S02]  /*9d20*/  SYNCS.PHASECHK.TRANS64.TRYWAIT P0, [R6+URZ], R5 ;  /* 0x00000005060075a7 */ /* 0x001064000800017f */
[----:B-1----:R-:W-:Y:S05]  /*9d30*/  @!P0 NANOSLEEP.SYNCS 0x989680 ;  /* 0x009896800000895d */ /* 0x002fea0003900000 */
[----:B------:R-:W1:Y:S02]  /*9d40*/  @!P0 SYNCS.PHASECHK.TRANS64 P0, [R6+URZ], R5 ;  /* 0x00000005060085a7 */ /* 0x000e64000800007f */
[----:B-1----:R-:W-:Y:S05]  /*9d50*/  @!P0 BRA `(.L_x_195) ;  /* 0xfffffffc00f08947 */ /* 0x002fea000383ffff */
[----:B------:R-:W-:Y:S05]  /*9d60*/  BRA `(.L_x_216) ;  /* 0xfffffff8001c7947 */ /* 0x000fea000383ffff */
.L_x_196:
[----:B0-----:R0:W1:Y:S02]  /*9d70*/  SYNCS.PHASECHK.TRANS64.TRYWAIT P0, [R9+URZ], R4 ;  /* 0x00000004090075a7 */ /* 0x001064000800017f */
[----:B-1----:R-:W-:Y:S05]  /*9d80*/  @!P0 NANOSLEEP.SYNCS 0x989680 ;  /* 0x009896800000895d */ /* 0x002fea0003900000 */
[----:B------:R-:W1:Y:S02]  /*9d90*/  @!P0 SYNCS.PHASECHK.TRANS64 P0, [R9+URZ], R4 ;  /* 0x00000004090085a7 */ /* 0x000e64000800007f */
[----:B-1----:R-:W-:Y:S05]  /*9da0*/  @!P0 BRA `(.L_x_196) ;  /* 0xfffffffc00f08947 */ /* 0x002fea000383ffff */
[----:B------:R-:W-:Y:S05]  /*9db0*/  BRA `(.L_x_217) ;  /* 0xfffffff8002c7947 */ /* 0x000fea000383ffff */
.L_x_197:
[----:B0-----:R0:W1:Y:S02]  /*9dc0*/  SYNCS.PHASECHK.TRANS64.TRYWAIT P0, [R6+URZ], R5 ;  /* 0x00000005060075a7 */ /* 0x001064000800017f */
[----:B-1----:R-:W-:Y:S05]  /*9dd0*/  @!P0 NANOSLEEP.SYNCS 0x989680 ;  /* 0x009896800000895d */ /* 0x002fea0003900000 */
[----:B------:R-:W1:Y:S02]  /*9de0*/  @!P0 SYNCS.PHASECHK.TRANS64 P0, [R6+URZ], R5 ;  /* 0x00000005060085a7 */ /* 0x000e64000800007f */
[----:B-1----:R-:W-:Y:S05]  /*9df0*/  @!P0 BRA `(.L_x_197) ;  /* 0xfffffffc00f08947 */ /* 0x002fea000383ffff */
[----:B------:R-:W-:Y:S05]  /*9e00*/  BRA `(.L_x_218) ;  /* 0xfffffff8003c7947 */ /* 0x000fea000383ffff */
.L_x_198:
[----:B0-----:R0:W1:Y:S02]  /*9e10*/  SYNCS.PHASECHK.TRANS64.TRYWAIT P0, [R9+URZ], R4 ;  /* 0x00000004090075a7 */ /* 0x001064000800017f */
[----:B-1----:R-:W-:Y:S05]  /*9e20*/  @!P0 NANOSLEEP.SYNCS 0x989680 ;  /* 0x009896800000895d */ /* 0x002fea0003900000 */
[----:B------:R-:W1:Y:S02]  /*9e30*/  @!P0 SYNCS.PHASECHK.TRANS64 P0, [R9+URZ], R4 ;  /* 0x00000004090085a7 */ /* 0x000e64000800007f */
[----:B-1----:R-:W-:Y:S05]  /*9e40*/  @!P0 BRA `(.L_x_198) ;  /* 0xfffffffc00f08947 */ /* 0x002fea000383ffff */
[----:B------:R-:W-:Y:S05]  /*9e50*/  BRA `(.L_x_219) ;  /* 0xfffffff8004c7947 */ /* 0x000fea000383ffff */
.L_x_199:
[----:B0-----:R0:W1:Y:S02]  /*9e60*/  SYNCS.PHASECHK.TRANS64.TRYWAIT P0, [R6+URZ], R5 ;  /* 0x00000005060075a7 */ /* 0x001064000800017f */
[----:B-1----:R-:W-:Y:S05]  /*9e70*/  @!P0 NANOSLEEP.SYNCS 0x989680 ;  /* 0x009896800000895d */ /* 0x002fea0003900000 */
[----:B------:R-:W1:Y:S02]  /*9e80*/  @!P0 SYNCS.PHASECHK.TRANS64 P0, [R6+URZ], R5 ;  /* 0x00000005060085a7 */ /* 0x000e64000800007f */
[----:B-1----:R-:W-:Y:S05]  /*9e90*/  @!P0 BRA `(.L_x_199) ;  /* 0xfffffffc00f08947 */ /* 0x002fea000383ffff */
[----:B------:R-:W-:Y:S05]  /*9ea0*/  BRA `(.L_x_220) ;  /* 0xfffffff800547947 */ /* 0x000fea000383ffff */
.L_x_221:
[----:B------:R-:W-:-:S00]  /*9eb0*/  BRA `(.L_x_221) ;  /* 0xfffffffc00fc7947 */ /* 0x000fc0000383ffff */
[----:B------:R-:W-:-:S00]  /*9ec0*/  NOP ;  /* 0x0000000000007918 */ /* 0x000fc00000000000 */
        /* <DEDUP_REMOVED lines=11> */
.L_x_222:


//--------------------- .nv.shared._ZN7cutlass13device_kernelINS_4gemm6kernel13GemmUniversalIN4cute5tupleIJiiiiEEENS1_10collective13CollectiveMmaINS1_37MainloopSm90TmaGmmaWarpSpecializedFP8ILi14ENS5_IJNS4_1CILi1EEESB_SB_EEENS1_35KernelTmaWarpSpecializedCooperativeEEENS5_IJNSA_ILi128EEESF_NSA_ILi64EEEEEENS_12float_e4m3_tENS5_IJlSB_lEEESI_SJ_NS4_8TiledMMAINS4_8MMA_AtomIJNS4_4SM904GMMA31MMA_64x128x32_F32E4M3E4M3_SS_TNILNSN_7ScaleInE1ELSP_1EEEEEENS4_6LayoutINS5_IJNSA_ILi2EEESB_SB_EEENS5_IJSB_NSA_ILi0EEESV_EEEEENS5_IJNS4_10UnderscoreESY_SY_EEEEENS4_13SM90_TMA_LOADENS4_14ComposedLayoutINS4_7SwizzleILi2ELi4ELi3EEENS4_18smem_ptr_flag_bitsILi8EEENSS_INS5_IJNSA_ILi8EEESG_EEENS5_IJSG_SB_EEEEEEEvNS4_8identityES11_S1B_vS1C_EENS_8epilogue10collective6detail29Sm90TmaWarpSpecializedAdapterINS1F_15DefaultEpilogueISI_SJ_SJ_NS1E_6thread17LinearCombinationISI_Li1EffLNS1J_9ScaleType4KindE0ELNS_15FloatRoundStyleE2ESI_EENS1_15EpilogueDefaultEEEEEvvEEEEvNT_6ParamsE --------------------------
	.section	.nv.shared._ZN7cutlass13device_kernelINS_4gemm6kernel13GemmUniversalIN4cute5tupleIJiiiiEEENS1_10collective13CollectiveMmaINS1_37MainloopSm90TmaGmmaWarpSpecializedFP8ILi14ENS5_IJNS4_1CILi1EEESB_SB_EEENS1_35KernelTmaWarpSpecializedCooperativeEEENS5_IJNSA_ILi128EEESF_NSA_ILi64EEEEEENS_12float_e4m3_tENS5_IJlSB_lEEESI_SJ_NS4_8TiledMMAINS4_8MMA_AtomIJNS4_4SM904GMMA31MMA_64x128x32_F32E4M3E4M3_SS_TNILNSN_7ScaleInE1ELSP_1EEEEEENS4_6LayoutINS5_IJNSA_ILi2EEESB_SB_EEENS5_IJSB_NSA_ILi0EEESV_EEEEENS5_IJNS4_10UnderscoreESY_SY_EEEEENS4_13SM90_TMA_LOADENS4_14ComposedLayoutINS4_7SwizzleILi2ELi4ELi3EEENS4_18smem_ptr_flag_bitsILi8EEENSS_INS5_IJNSA_ILi8EEESG_EEENS5_IJSG_SB_EEEEEEEvNS4_8identityES11_S1B_vS1C_EENS_8epilogue10collective6detail29Sm90TmaWarpSpecializedAdapterINS1F_15DefaultEpilogueISI_SJ_SJ_NS1E_6thread17LinearCombinationISI_Li1EffLNS1J_9ScaleType4KindE0ELNS_15FloatRoundStyleE2ESI_EENS1_15EpilogueDefaultEEEEEvvEEEEvNT_6ParamsE,"aw",@nobits
	.sectionflags	@""
	.align	16
	.zero		1024


//--------------------- .nv.shared.reserved.0     --------------------------
	.section	.nv.shared.reserved.0,"aw",@nobits
	.weak		__nv_reservedSMEM_offset_0_alias
	.size		__nv_reservedSMEM_offset_0_alias, 0, 0
	.other		__nv_reservedSMEM_offset_0_alias,@"STO_CUDA_RESERVED_SHARED STV_DEFAULT"
__nv_reservedSMEM_offset_0_alias:
	.zero		0


//--------------------- .nv.global                --------------------------
	.section	.nv.global,"aw",@nobits
.nv.global:
	.type		_ZN39_INTERNAL_e6be6bc6_4_k_cu_a7c5f06b_55954cute1_E,@object
	.size		_ZN39_INTERNAL_e6be6bc6_4_k_cu_a7c5f06b_55954cute1_E,(_ZN39_INTERNAL_e6be6bc6_4_k_cu_a7c5f06b_55954cuda3std3__45__cpo6cbeginE - _ZN39_INTERNAL_e6be6bc6_4_k_cu_a7c5f06b_55954cute1_E)
_ZN39_INTERNAL_e6be6bc6_4_k_cu_a7c5f06b_55954cute1_E:
	.zero		1
	.type		_ZN39_INTERNAL_e6be6bc6_4_k_cu_a7c5f06b_55954cuda3std3__45__cpo6cbeginE,@object
	.size		_ZN39_INTERNAL_e6be6bc6_4_k_cu_a7c5f06b_55954cuda3std3__45__cpo6cbeginE,(_ZN39_INTERNAL_e6be6bc6_4_k_cu_a7c5f06b_55954cuda3std3__48in_placeE - _ZN39_INTERNAL_e6be6bc6_4_k_cu_a7c5f06b_55954cuda3std3__45__cpo6cbeginE)
_ZN39_INTERNAL_e6be6bc6_4_k_cu_a7c5f06b_55954cuda3std3__45__cpo6cbeginE:
	.zero		1
	.type		_ZN39_INTERNAL_e6be6bc6_4_k_cu_a7c5f06b_55954cuda3std3__48in_placeE,@object
	.size		_ZN39_INTERNAL_e6be6bc6_4_k_cu_a7c5f06b_55954cuda3std3__48in_placeE,(_ZN39_INTERNAL_e6be6bc6_4_k_cu_a7c5f06b_55954cuda3std6ranges3__45__cpo9iter_moveE - _ZN39_INTERNAL_e6be6bc6_4_k_cu_a7c5f06b_55954cuda3std3__48in_placeE)
_ZN39_INTERNAL_e6be6bc6_4_k_cu_a7c5f06b_55954cuda3std3__48in_placeE:
	.zero		1
	.type		_ZN39_INTERNAL_e6be6bc6_4_k_cu_a7c5f06b_55954cuda3std6ranges3__45__cpo9iter_moveE,@object
	.size		_ZN39_INTERNAL_e6be6bc6_4_k_cu_a7c5f06b_55954cuda3std6ranges3__45__cpo9iter_moveE,(_ZN39_INTERNAL_e6be6bc6_4_k_cu_a7c5f06b_55954cuda3std3__45__cpo5beginE - _ZN39_INTERNAL_e6be6bc6_4_k_cu_a7c5f06b_55954cuda3std6ranges3__45__cpo9iter_moveE)
_ZN39_INTERNAL_e6be6bc6_4_k_cu_a7c5f06b_55954cuda3std6ranges3__45__cpo9iter_moveE:
	.zero		1
	.type		_ZN39_INTERNAL_e6be6bc6_4_k_cu_a7c5f06b_55954cuda3std3__45__cpo5beginE,@object
	.size		_ZN39_INTERNAL_e6be6bc6_4_k_cu_a7c5f06b_55954cuda3std3__45__cpo5beginE,(_ZN39_INTERNAL_e6be6bc6_4_k_cu_a7c5f06b_55954cuda3std3__441_GLOBAL__N__e6be6bc6_4_k_cu_a7c5f06b_55956ignoreE - _ZN39_INTERNAL_e6be6bc6_4_k_cu_a7c5f06b_55954cuda3std3__45__cpo5beginE)
_ZN39_INTERNAL_e6be6bc6_4_k_cu_a7c5f06b_55954cuda3std3__45__cpo5beginE:
	.zero		1
	.type		_ZN39_INTERNAL_e6be6bc6_4_k_cu_a7c5f06b_55954cuda3std3__441_GLOBAL__N__e6be6bc6_4_k_cu_a7c5f06b_55956ignoreE,@object
	.size		_ZN39_INTERNAL_e6be6bc6_4_k_cu_a7c5f06b_55954cuda3std3__441_GLOBAL__N__e6be6bc6_4_k_cu_a7c5f06b_55956ignoreE,(_ZN39_INTERNAL_e6be6bc6_4_k_cu_a7c5f06b_55954cute7productE - _ZN39_INTERNAL_e6be6bc6_4_k_cu_a7c5f06b_55954cuda3std3__441_GLOBAL__N__e6be6bc6_4_k_cu_a7c5f06b_55956ignoreE)
_ZN39_INTERNAL_e6be6bc6_4_k_cu_a7c5f06b_55954cuda3std3__441_GLOBAL__N__e6be6bc6_4_k_cu_a7c5f06b_55956ignoreE:
	.zero		1
	.type		_ZN39_INTERNAL_e6be6bc6_4_k_cu_a7c5f06b_55954cute7productE,@object
	.size		_ZN39_INTERNAL_e6be6bc6_4_k_cu_a7c5f06b_55954cute7productE,(_ZN39_INTERNAL_e6be6bc6_4_k_cu_a7c5f06b_55954cuda3std3__45__cpo3endE - _ZN39_INTERNAL_e6be6bc6_4_k_cu_a7c5f06b_55954cute7productE)
_ZN39_INTERNAL_e6be6bc6_4_k_cu_a7c5f06b_55954cute7productE:
	.zero		1
	.type		_ZN39_INTERNAL_e6be6bc6_4_k_cu_a7c5f06b_55954cuda3std3__45__cpo3endE,@object
	.size		_ZN39_INTERNAL_e6be6bc6_4_k_cu_a7c5f06b_55954cuda3std3__45__cpo3endE,(_ZN39_INTERNAL_e6be6bc6_4_k_cu_a7c5f06b_55954cuda3std3__419piecewise_constructE - _ZN39_INTERNAL_e6be6bc6_4_k_cu_a7c5f06b_55954cuda3std3__45__cpo3endE)
_ZN39_INTERNAL_e6be6bc6_4_k_cu_a7c5f06b_55954cuda3std3__45__cpo3endE:
	.zero		1
	.type		_ZN39_INTERNAL_e6be6bc6_4_k_cu_a7c5f06b_55954cuda3std3__419piecewise_constructE,@object
	.size		_ZN39_INTERNAL_e6be6bc6_4_k_cu_a7c5f06b_55954cuda3std3__419piecewise_constructE,(_ZN39_INTERNAL_e6be6bc6_4_k_cu_a7c5f06b_55954cuda3std3__45__cpo4cendE - _ZN39_INTERNAL_e6be6bc6_4_k_cu_a7c5f06b_55954cuda3std3__419piecewise_constructE)
_ZN39_INTERNAL_e6be6bc6_4_k_cu_a7c5f06b_55954cuda3std3__419piecewise_constructE:
	.zero		1
	.type		_ZN39_INTERNAL_e6be6bc6_4_k_cu_a7c5f06b_55954cuda3std3__45__cpo4cendE,@object
	.size		_ZN39_INTERNAL_e6be6bc6_4_k_cu_a7c5f06b_55954cuda3std3__45__cpo4cendE,(_ZN39_INTERNAL_e6be6bc6_4_k_cu_a7c5f06b_55954cuda3std6ranges3__45__cpo4swapE - _ZN39_INTERNAL_e6be6bc6_4_k_cu_a7c5f06b_55954cuda3std3__45__cpo4cendE)
_ZN39_INTERNAL_e6be6bc6_4_k_cu_a7c5f06b_55954cuda3std3__45__cpo4cendE:
	.zero		1
	.type		_ZN39_INTERNAL_e6be6bc6_4_k_cu_a7c5f06b_55954cuda3std6ranges3__45__cpo4swapE,@object
	.size		_ZN39_INTERNAL_e6be6bc6_4_k_cu_a7c5f06b_55954cuda3std6ranges3__45__cpo4swapE,(.L_7 - _ZN39_INTERNAL_e6be6bc6_4_k_cu_a7c5f06b_55954cuda3std6ranges3__45__cpo4swapE)
_ZN39_INTERNAL_e6be6bc6_4_k_cu_a7c5f06b_55954cuda3std6ranges3__45__cpo4swapE:
	.zero		1
.L_7:


//--------------------- .nv.constant0._ZN7cutlass13device_kernelINS_4gemm6kernel13GemmUniversalIN4cute5tupleIJiiiiEEENS1_10collective13CollectiveMmaINS1_37MainloopSm90TmaGmmaWarpSpecializedFP8ILi14ENS5_IJNS4_1CILi1EEESB_SB_EEENS1_35KernelTmaWarpSpecializedCooperativeEEENS5_IJNSA_ILi128EEESF_NSA_ILi64EEEEEENS_12float_e4m3_tENS5_IJlSB_lEEESI_SJ_NS4_8TiledMMAINS4_8MMA_AtomIJNS4_4SM904GMMA31MMA_64x128x32_F32E4M3E4M3_SS_TNILNSN_7ScaleInE1ELSP_1EEEEEENS4_6LayoutINS5_IJNSA_ILi2EEESB_SB_EEENS5_IJSB_NSA_ILi0EEESV_EEEEENS5_IJNS4_10UnderscoreESY_SY_EEEEENS4_13SM90_TMA_LOADENS4_14ComposedLayoutINS4_7SwizzleILi2ELi4ELi3EEENS4_18smem_ptr_flag_bitsILi8EEENSS_INS5_IJNSA_ILi8EEESG_EEENS5_IJSG_SB_EEEEEEEvNS4_8identityES11_S1B_vS1C_EENS_8epilogue10collective6detail29Sm90TmaWarpSpecializedAdapterINS1F_15DefaultEpilogueISI_SJ_SJ_NS1E_6thread17LinearCombinationISI_Li1EffLNS1J_9ScaleType4KindE0ELNS_15FloatRoundStyleE2ESI_EENS1_15EpilogueDefaultEEEEEvvEEEEvNT_6ParamsE --------------------------
	.section	.nv.constant0._ZN7cutlass13device_kernelINS_4gemm6kernel13GemmUniversalIN4cute5tupleIJiiiiEEENS1_10collective13CollectiveMmaINS1_37MainloopSm90TmaGmmaWarpSpecializedFP8ILi14ENS5_IJNS4_1CILi1EEESB_SB_EEENS1_35KernelTmaWarpSpecializedCooperativeEEENS5_IJNSA_ILi128EEESF_NSA_ILi64EEEEEENS_12float_e4m3_tENS5_IJlSB_lEEESI_SJ_NS4_8TiledMMAINS4_8MMA_AtomIJNS4_4SM904GMMA31MMA_64x128x32_F32E4M3E4M3_SS_TNILNSN_7ScaleInE1ELSP_1EEEEEENS4_6LayoutINS5_IJNSA_ILi2EEESB_SB_EEENS5_IJSB_NSA_ILi0EEESV_EEEEENS5_IJNS4_10UnderscoreESY_SY_EEEEENS4_13SM90_TMA_LOADENS4_14ComposedLayoutINS4_7SwizzleILi2ELi4ELi3EEENS4_18smem_ptr_flag_bitsILi8EEENSS_INS5_IJNSA_ILi8EEESG_EEENS5_IJSG_SB_EEEEEEEvNS4_8identityES11_S1B_vS1C_EENS_8epilogue10collective6detail29Sm90TmaWarpSpecializedAdapterINS1F_15DefaultEpilogueISI_SJ_SJ_NS1E_6thread17LinearCombinationISI_Li1EffLNS1J_9ScaleType4KindE0ELNS_15FloatRoundStyleE2ESI_EENS1_15EpilogueDefaultEEEEEvvEEEEvNT_6ParamsE,"a",@progbits
	.sectionflags	@""
	.align	4
.nv.constant0._ZN7cutlass13device_kernelINS_4gemm6kernel13GemmUniversalIN4cute5tupleIJiiiiEEENS1_10collective13CollectiveMmaINS1_37MainloopSm90TmaGmmaWarpSpecializedFP8ILi14ENS5_IJNS4_1CILi1EEESB_SB_EEENS1_35KernelTmaWarpSpecializedCooperativeEEENS5_IJNSA_ILi128EEESF_NSA_ILi64EEEEEENS_12float_e4m3_tENS5_IJlSB_lEEESI_SJ_NS4_8TiledMMAINS4_8MMA_AtomIJNS4_4SM904GMMA31MMA_64x128x32_F32E4M3E4M3_SS_TNILNSN_7ScaleInE1ELSP_1EEEEEENS4_6LayoutINS5_IJNSA_ILi2EEESB_SB_EEENS5_IJSB_NSA_ILi0EEESV_EEEEENS5_IJNS4_10UnderscoreESY_SY_EEEEENS4_13SM90_TMA_LOADENS4_14ComposedLayoutINS4_7SwizzleILi2ELi4ELi3EEENS4_18smem_ptr_flag_bitsILi8EEENSS_INS5_IJNSA_ILi8EEESG_EEENS5_IJSG_SB_EEEEEEEvNS4_8identityES11_S1B_vS1C_EENS_8epilogue10collective6detail29Sm90TmaWarpSpecializedAdapterINS1F_15DefaultEpilogueISI_SJ_SJ_NS1E_6thread17LinearCombinationISI_Li1EffLNS1J_9ScaleType4KindE0ELNS_15FloatRoundStyleE2ESI_EENS1_15EpilogueDefaultEEEEEvvEEEEvNT_6ParamsE:
	.zero		1664


//--------------------- SYMBOLS --------------------------

	.type		.nv.reservedSmem.offset0,@object
	.size		.nv.reservedSmem.offset0,0x4
